// auto-generated by cutlass_sweep.gemm — config: {"arch": "sm_100", "cluster_m": 8, "cluster_n": 1, "dtype": "fp16", "dtype_b": "fp16", "layout": "tt", "stages": 4, "tile_k": 64, "tile_m": 128, "tile_n": 128}
#include "cutlass/cutlass.h"
#include "cutlass/gemm/collective/collective_builder.hpp"
#include "cutlass/gemm/device/gemm_universal_adapter.h"
#include "cutlass/gemm/kernel/gemm_universal.hpp"
#include "cutlass/epilogue/collective/collective_builder.hpp"

using ElemA = cutlass::half_t;
using ElemB = cutlass::half_t;
using ElemCD = cutlass::half_t;
using Acc  = float;
using TileShape    = cute::Shape<cute::_128, cute::_128, cute::_64>;
using ClusterShape = cute::Shape<cute::_8, cute::_1, cute::_1>;

using CollectiveEpilogue = typename cutlass::epilogue::collective::CollectiveBuilder<
    cutlass::arch::Sm100, cutlass::arch::OpClassTensorOp,
    TileShape, ClusterShape,
    cutlass::epilogue::collective::EpilogueTileAuto,
    Acc, Acc,
    ElemCD, cutlass::layout::RowMajor, 128 / cutlass::sizeof_bits<ElemCD>::value,
    ElemCD, cutlass::layout::RowMajor, 128 / cutlass::sizeof_bits<ElemCD>::value,
    cutlass::epilogue::collective::EpilogueScheduleAuto
  >::CollectiveOp;

using CollectiveMainloop = typename cutlass::gemm::collective::CollectiveBuilder<
    cutlass::arch::Sm100, cutlass::arch::OpClassTensorOp,
    ElemA, cutlass::layout::ColumnMajor, 128 / cutlass::sizeof_bits<ElemA>::value,
    ElemB, cutlass::layout::ColumnMajor, 128 / cutlass::sizeof_bits<ElemB>::value,
    Acc,
    TileShape, ClusterShape,
    cutlass::gemm::collective::StageCount<4>,
    cutlass::gemm::collective::KernelScheduleAuto
  >::CollectiveOp;

using GemmKernel = cutlass::gemm::kernel::GemmUniversal<
    cute::Shape<int,int,int,int>,
    CollectiveMainloop,
    CollectiveEpilogue
>;
using Gemm = cutlass::gemm::device::GemmUniversalAdapter<GemmKernel>;

// Force the device kernel symbol into the cubin without needing a host main.
auto* _anchor = &cutlass::device_kernel<GemmKernel>;


// ===== COMPILED SASS (sm_100a) =====

	.target	sm_100a

	.elftype	@"ET_EXEC"


//--------------------- .note.nv.tkinfo           --------------------------
	.section	.note.nv.tkinfo,"",@"SHT_NOTE"
	.sectionflags	@"SHF_NOTE_NV_TKINFO"
	.tkinfo
        /*0018*/ 	.word	0x00000002
        /*0030*/ 	.string	""
        /*0030*/ 	.string	"ptxas"
        /*0030*/ 	.string	"Cuda compilation tools, release 13.0, V13.0.88"
        /*0030*/ 	.string	"Build cuda_13.0.r13.0/compiler.36424714_0"
        /*0030*/ 	.string	"-arch sm_100a -m 64 "



//--------------------- .note.nv.cuinfo           --------------------------
	.section	.note.nv.cuinfo,"",@"SHT_NOTE"
	.sectionflags	@"SHF_NOTE_NV_CUINFO"
        /*0018*/ 	.short	0x0002
        /*001a*/ 	.short	0x0064
        /*001c*/ 	.short	0x0082
	.zero		2


//--------------------- .nv.info                  --------------------------
	.section	.nv.info,"",@"SHT_CUDA_INFO"
	.align	4


	//----- nvinfo : EIATTR_REGCOUNT
	.align		4
        /*0000*/ 	.byte	0x04, 0x2f
        /*0002*/ 	.short	(.L_19 - .L_18)
	.align		4
.L_18:
        /*0004*/ 	.word	index@(_ZN7cutlass13device_kernelINS_4gemm6kernel13GemmUniversalIN4cute5tupleIJiiiiEEENS1_10collective13CollectiveMmaINS1_35MainloopSm100TmaUmmaWarpSpecializedILi4ELi2ELi4ENS5_IJNS4_1CILi8EEENSA_ILi1EEESC_EEEEENS5_IJNSA_ILi128EEESF_NSA_ILi64EEEEEENS_6half_tENS5_IJSC_llEEESI_NS5_IJlSC_lEEENS4_8TiledMMAINS4_8MMA_AtomIJNS4_26SM100_MMA_F16BF16_2x1SM_SSISI_SI_fLi128ELi128ELNS4_4UMMA5MajorE1ELSP_0ELNSO_7ScaleInE0ELSQ_0EEEEEENS4_6LayoutINS5_IJSC_SC_SC_EEENS5_IJNSA_ILi0EEESV_SV_EEEEENS5_IJNS4_10UnderscoreESY_SY_EEEEENS4_18SM100_TMA_2SM_LOADENS4_14ComposedLayoutINS4_7SwizzleILi3ELi4ELi3EEENS4_18smem_ptr_flag_bitsILi16EEENST_INS5_IJSG_SB_EEENS5_IJSC_SG_EEEEEEEvNS4_8identityENS4_28SM100_TMA_2SM_LOAD_MULTICASTENS12_IS14_S16_NST_INS5_IJSB_SG_EEENS5_IJSG_SC_EEEEEEEvS1B_EENS_8epilogue10collective18CollectiveEpilogueINS1I_23Sm100TmaWarpSpecializedILi4ELi2ELi16ELb1ELb0EEEJNS5_IJSG_SF_SG_EEENS5_IJNST_ISG_SC_EENST_INS5_IJNSA_ILi16EEENSA_ILi2EEEEEES18_EEEEESI_SK_SI_SK_NS1I_6fusion15FusionCallbacksIS1M_NS1U_17LinearCombinationISI_fSI_fLNS_15FloatRoundStyleE2EEES1N_S1T_JEEENS4_5SM1004TMEM4LOAD26SM100_TMEM_LOAD_32dp32b16xENS4_13SM90_TMA_LOADENS12_INS13_ILi1ELi4ELi3EEES16_NST_INS5_IJSB_S1P_EEENS5_IJS1P_SC_EEEEEEENS4_39AutoVectorizingCopyWithAssumedAlignmentILi128EEENS4_14SM90_TMA_STOREES29_S2B_S2B_EEEvvEEEEvNT_6ParamsE)
        /*0008*/ 	.word	0x00000044


	//----- nvinfo : EIATTR_FRAME_SIZE
	.align		4
.L_19:
        /*000c*/ 	.byte	0x04, 0x11
        /*000e*/ 	.short	(.L_21 - .L_20)
	.align		4
.L_20:
        /*0010*/ 	.word	index@($__internal_2_$__cuda_sm10x_tcgen05_guardrail_trap_unallocated_columns_being_dealloced)
        /*0014*/ 	.word	0x00000000


	//----- nvinfo : EIATTR_FRAME_SIZE
	.align		4
.L_21:
        /*0018*/ 	.byte	0x04, 0x11
        /*001a*/ 	.short	(.L_23 - .L_22)
	.align		4
.L_22:
        /*001c*/ 	.word	index@($__internal_1_$__cuda_sm10x_tcgen05_guardrail_trap_phase_invalid_during_alloc)
        /*0020*/ 	.word	0x00000000


	//----- nvinfo : EIATTR_FRAME_SIZE
	.align		4
.L_23:
        /*0024*/ 	.byte	0x04, 0x11
        /*0026*/ 	.short	(.L_25 - .L_24)
	.align		4
.L_24:
        /*0028*/ 	.word	index@($__internal_0_$__cuda_sm10x_tcgen05_guardrail_trap_col_being_dealloced_not_returned_by_alloc)
        /*002c*/ 	.word	0x00000000


	//----- nvinfo : EIATTR_FRAME_SIZE
	.align		4
.L_25:
        /*0030*/ 	.byte	0x04, 0x11
        /*0032*/ 	.short	(.L_27 - .L_26)
	.align		4
.L_26:
        /*0034*/ 	.word	index@(_ZN7cutlass13device_kernelINS_4gemm6kernel13GemmUniversalIN4cute5tupleIJiiiiEEENS1_10collective13CollectiveMmaINS1_35MainloopSm100TmaUmmaWarpSpecializedILi4ELi2ELi4ENS5_IJNS4_1CILi8EEENSA_ILi1EEESC_EEEEENS5_IJNSA_ILi128EEESF_NSA_ILi64EEEEEENS_6half_tENS5_IJSC_llEEESI_NS5_IJlSC_lEEENS4_8TiledMMAINS4_8MMA_AtomIJNS4_26SM100_MMA_F16BF16_2x1SM_SSISI_SI_fLi128ELi128ELNS4_4UMMA5MajorE1ELSP_0ELNSO_7ScaleInE0ELSQ_0EEEEEENS4_6LayoutINS5_IJSC_SC_SC_EEENS5_IJNSA_ILi0EEESV_SV_EEEEENS5_IJNS4_10UnderscoreESY_SY_EEEEENS4_18SM100_TMA_2SM_LOADENS4_14ComposedLayoutINS4_7SwizzleILi3ELi4ELi3EEENS4_18smem_ptr_flag_bitsILi16EEENST_INS5_IJSG_SB_EEENS5_IJSC_SG_EEEEEEEvNS4_8identityENS4_28SM100_TMA_2SM_LOAD_MULTICASTENS12_IS14_S16_NST_INS5_IJSB_SG_EEENS5_IJSG_SC_EEEEEEEvS1B_EENS_8epilogue10collective18CollectiveEpilogueINS1I_23Sm100TmaWarpSpecializedILi4ELi2ELi16ELb1ELb0EEEJNS5_IJSG_SF_SG_EEENS5_IJNST_ISG_SC_EENST_INS5_IJNSA_ILi16EEENSA_ILi2EEEEEES18_EEEEESI_SK_SI_SK_NS1I_6fusion15FusionCallbacksIS1M_NS1U_17LinearCombinationISI_fSI_fLNS_15FloatRoundStyleE2EEES1N_S1T_JEEENS4_5SM1004TMEM4LOAD26SM100_TMEM_LOAD_32dp32b16xENS4_13SM90_TMA_LOADENS12_INS13_ILi1ELi4ELi3EEES16_NST_INS5_IJSB_S1P_EEENS5_IJS1P_SC_EEEEEEENS4_39AutoVectorizingCopyWithAssumedAlignmentILi128EEENS4_14SM90_TMA_STOREES29_S2B_S2B_EEEvvEEEEvNT_6ParamsE)
        /*0038*/ 	.word	0x00000000


	//----- nvinfo : EIATTR_MIN_STACK_SIZE
	.align		4
.L_27:
        /*003c*/ 	.byte	0x04, 0x12
        /*003e*/ 	.short	(.L_29 - .L_28)
	.align		4
.L_28:
        /*0040*/ 	.word	index@(_ZN7cutlass13device_kernelINS_4gemm6kernel13GemmUniversalIN4cute5tupleIJiiiiEEENS1_10collective13CollectiveMmaINS1_35MainloopSm100TmaUmmaWarpSpecializedILi4ELi2ELi4ENS5_IJNS4_1CILi8EEENSA_ILi1EEESC_EEEEENS5_IJNSA_ILi128EEESF_NSA_ILi64EEEEEENS_6half_tENS5_IJSC_llEEESI_NS5_IJlSC_lEEENS4_8TiledMMAINS4_8MMA_AtomIJNS4_26SM100_MMA_F16BF16_2x1SM_SSISI_SI_fLi128ELi128ELNS4_4UMMA5MajorE1ELSP_0ELNSO_7ScaleInE0ELSQ_0EEEEEENS4_6LayoutINS5_IJSC_SC_SC_EEENS5_IJNSA_ILi0EEESV_SV_EEEEENS5_IJNS4_10UnderscoreESY_SY_EEEEENS4_18SM100_TMA_2SM_LOADENS4_14ComposedLayoutINS4_7SwizzleILi3ELi4ELi3EEENS4_18smem_ptr_flag_bitsILi16EEENST_INS5_IJSG_SB_EEENS5_IJSC_SG_EEEEEEEvNS4_8identityENS4_28SM100_TMA_2SM_LOAD_MULTICASTENS12_IS14_S16_NST_INS5_IJSB_SG_EEENS5_IJSG_SC_EEEEEEEvS1B_EENS_8epilogue10collective18CollectiveEpilogueINS1I_23Sm100TmaWarpSpecializedILi4ELi2ELi16ELb1ELb0EEEJNS5_IJSG_SF_SG_EEENS5_IJNST_ISG_SC_EENST_INS5_IJNSA_ILi16EEENSA_ILi2EEEEEES18_EEEEESI_SK_SI_SK_NS1I_6fusion15FusionCallbacksIS1M_NS1U_17LinearCombinationISI_fSI_fLNS_15FloatRoundStyleE2EEES1N_S1T_JEEENS4_5SM1004TMEM4LOAD26SM100_TMEM_LOAD_32dp32b16xENS4_13SM90_TMA_LOADENS12_INS13_ILi1ELi4ELi3EEES16_NST_INS5_IJSB_S1P_EEENS5_IJS1P_SC_EEEEEEENS4_39AutoVectorizingCopyWithAssumedAlignmentILi128EEENS4_14SM90_TMA_STOREES29_S2B_S2B_EEEvvEEEEvNT_6ParamsE)
        /*0044*/ 	.word	0x00000000
.L_29:


//--------------------- .nv.compat                --------------------------
	.section	.nv.compat,"",@"SHT_CUDA_COMPAT_INFO"
	.align	4
        /*0000*/ 	.byte	0x02, 0x09, 0x01, 0x00, 0x02, 0x02, 0x02, 0x00, 0x02, 0x05, 0x05, 0x00, 0x03, 0x07, 0x01, 0x01
        /*0010*/ 	.byte	0x02, 0x03, 0x01, 0x00, 0x02, 0x06, 0x01, 0x00, 0x04, 0x0b, 0x08, 0x00, 0x09, 0x00, 0x00, 0x00
        /*0020*/ 	.byte	0x00, 0x00, 0x00, 0x00


//--------------------- .nv.info._ZN7cutlass13device_kernelINS_4gemm6kernel13GemmUniversalIN4cute5tupleIJiiiiEEENS1_10collective13CollectiveMmaINS1_35MainloopSm100TmaUmmaWarpSpecializedILi4ELi2ELi4ENS5_IJNS4_1CILi8EEENSA_ILi1EEESC_EEEEENS5_IJNSA_ILi128EEESF_NSA_ILi64EEEEEENS_6half_tENS5_IJSC_llEEESI_NS5_IJlSC_lEEENS4_8TiledMMAINS4_8MMA_AtomIJNS4_26SM100_MMA_F16BF16_2x1SM_SSISI_SI_fLi128ELi128ELNS4_4UMMA5MajorE1ELSP_0ELNSO_7ScaleInE0ELSQ_0EEEEEENS4_6LayoutINS5_IJSC_SC_SC_EEENS5_IJNSA_ILi0EEESV_SV_EEEEENS5_IJNS4_10UnderscoreESY_SY_EEEEENS4_18SM100_TMA_2SM_LOADENS4_14ComposedLayoutINS4_7SwizzleILi3ELi4ELi3EEENS4_18smem_ptr_flag_bitsILi16EEENST_INS5_IJSG_SB_EEENS5_IJSC_SG_EEEEEEEvNS4_8identityENS4_28SM100_TMA_2SM_LOAD_MULTICASTENS12_IS14_S16_NST_INS5_IJSB_SG_EEENS5_IJSG_SC_EEEEEEEvS1B_EENS_8epilogue10collective18CollectiveEpilogueINS1I_23Sm100TmaWarpSpecializedILi4ELi2ELi16ELb1ELb0EEEJNS5_IJSG_SF_SG_EEENS5_IJNST_ISG_SC_EENST_INS5_IJNSA_ILi16EEENSA_ILi2EEEEEES18_EEEEESI_SK_SI_SK_NS1I_6fusion15FusionCallbacksIS1M_NS1U_17LinearCombinationISI_fSI_fLNS_15FloatRoundStyleE2EEES1N_S1T_JEEENS4_5SM1004TMEM4LOAD26SM100_TMEM_LOAD_32dp32b16xENS4_13SM90_TMA_LOADENS12_INS13_ILi1ELi4ELi3EEES16_NST_INS5_IJSB_S1P_EEENS5_IJS1P_SC_EEEEEEENS4_39AutoVectorizingCopyWithAssumedAlignmentILi128EEENS4_14SM90_TMA_STOREES29_S2B_S2B_EEEvvEEEEvNT_6ParamsE --------------------------
	.section	.nv.info._ZN7cutlass13device_kernelINS_4gemm6kernel13GemmUniversalIN4cute5tupleIJiiiiEEENS1_10collective13CollectiveMmaINS1_35MainloopSm100TmaUmmaWarpSpecializedILi4ELi2ELi4ENS5_IJNS4_1CILi8EEENSA_ILi1EEESC_EEEEENS5_IJNSA_ILi128EEESF_NSA_ILi64EEEEEENS_6half_tENS5_IJSC_llEEESI_NS5_IJlSC_lEEENS4_8TiledMMAINS4_8MMA_AtomIJNS4_26SM100_MMA_F16BF16_2x1SM_SSISI_SI_fLi128ELi128ELNS4_4UMMA5MajorE1ELSP_0ELNSO_7ScaleInE0ELSQ_0EEEEEENS4_6LayoutINS5_IJSC_SC_SC_EEENS5_IJNSA_ILi0EEESV_SV_EEEEENS5_IJNS4_10UnderscoreESY_SY_EEEEENS4_18SM100_TMA_2SM_LOADENS4_14ComposedLayoutINS4_7SwizzleILi3ELi4ELi3EEENS4_18smem_ptr_flag_bitsILi16EEENST_INS5_IJSG_SB_EEENS5_IJSC_SG_EEEEEEEvNS4_8identityENS4_28SM100_TMA_2SM_LOAD_MULTICASTENS12_IS14_S16_NST_INS5_IJSB_SG_EEENS5_IJSG_SC_EEEEEEEvS1B_EENS_8epilogue10collective18CollectiveEpilogueINS1I_23Sm100TmaWarpSpecializedILi4ELi2ELi16ELb1ELb0EEEJNS5_IJSG_SF_SG_EEENS5_IJNST_ISG_SC_EENST_INS5_IJNSA_ILi16EEENSA_ILi2EEEEEES18_EEEEESI_SK_SI_SK_NS1I_6fusion15FusionCallbacksIS1M_NS1U_17LinearCombinationISI_fSI_fLNS_15FloatRoundStyleE2EEES1N_S1T_JEEENS4_5SM1004TMEM4LOAD26SM100_TMEM_LOAD_32dp32b16xENS4_13SM90_TMA_LOADENS12_INS13_ILi1ELi4ELi3EEES16_NST_INS5_IJSB_S1P_EEENS5_IJS1P_SC_EEEEEEENS4_39AutoVectorizingCopyWithAssumedAlignmentILi128EEENS4_14SM90_TMA_STOREES29_S2B_S2B_EEEvvEEEEvNT_6ParamsE,"",@"SHT_CUDA_INFO"
	.sectionflags	@""
	.align	4


	//----- nvinfo : EIATTR_CUDA_API_VERSION
	.align		4
        /*0000*/ 	.byte	0x04, 0x37
        /*0002*/ 	.short	(.L_31 - .L_30)
.L_30:
        /*0004*/ 	.word	0x00000082


	//----- nvinfo : EIATTR_KPARAM_INFO
	.align		4
.L_31:
        /*0008*/ 	.byte	0x04, 0x17
        /*000a*/ 	.short	(.L_33 - .L_32)
.L_32:
        /*000c*/ 	.word	0x00000000
        /*0010*/ 	.short	0x0000
        /*0012*/ 	.short	0x0000
        /*0014*/ 	.byte	0x00, 0xf0, 0x01, 0x20


	//----- nvinfo : EIATTR_AT_ENTRY_FRAGMENTS
	.align		4
.L_33:
        /*0018*/ 	.byte	0x04, 0x4f
        /*001a*/ 	.short	(.L_35 - .L_34)


	//   ....[0]....
.L_34:
        /*001c*/ 	.word	0x00000007


	//----- nvinfo : EIATTR_RESERVED_SMEM_USED
	.align		4
.L_35:
        /*0020*/ 	.byte	0x01, 0x41
	.zero		2


	//----- nvinfo : EIATTR_SPARSE_MMA_MASK
	.align		4
        /*0024*/ 	.byte	0x03, 0x50
        /*0026*/ 	.short	0x0000


	//----- nvinfo : EIATTR_TCGEN05_2CTA_USED
	.align		4
        /*0028*/ 	.byte	0x01, 0x52
	.zero		2


	//----- nvinfo : EIATTR_MAXREG_COUNT
	.align		4
        /*002c*/ 	.byte	0x03, 0x1b
        /*002e*/ 	.short	0x00ff


	//----- nvinfo : EIATTR_NUM_BARRIERS
	.align		4
        /*0030*/ 	.byte	0x02, 0x4c
        /*0032*/ 	.byte	0x07
	.zero		1


	//----- nvinfo : EIATTR_EXTERNS
	.align		4
        /*0034*/ 	.byte	0x04, 0x0f
        /*0036*/ 	.short	(.L_37 - .L_36)


	//   ....[0]....
	.align		4
.L_36:
        /*0038*/ 	.word	index@(__assertfail)


	//----- nvinfo : EIATTR_MERCURY_ISA_VERSION
	.align		4
.L_37:
        /*003c*/ 	.byte	0x03, 0x5f
        /*003e*/ 	.short	0x0101


	//----- nvinfo : EIATTR_INT_WARP_WIDE_INSTR_OFFSETS
	.align		4
        /*0040*/ 	.byte	0x04, 0x31
        /*0042*/ 	.short	(.L_39 - .L_38)


	//   ....[0]....
.L_38:
        /*0044*/ 	.word	0x00000d70


	//   ....[1]....
        /*0048*/ 	.word	0x00000e10


	//   ....[2]....
        /*004c*/ 	.word	0x00004320


	//   ....[3]....
        /*0050*/ 	.word	0x00004350


	//   ....[4]....
        /*0054*/ 	.word	0x00004370


	//   ....[5]....
        /*0058*/ 	.word	0x00004f30


	//   ....[6]....
        /*005c*/ 	.word	0x00004fd0


	//   ....[7]....
        /*0060*/ 	.word	0x00005080


	//   ....[8]....
        /*0064*/ 	.word	0x00005100


	//   ....[9]....
        /*0068*/ 	.word	0x000051b0


	//   ....[10]....
        /*006c*/ 	.word	0x00005260


	//   ....[11]....
        /*0070*/ 	.word	0x000052e0


	//   ....[12]....
        /*0074*/ 	.word	0x000053a0


	//   ....[13]....
        /*0078*/ 	.word	0x00005460


	//   ....[14]....
        /*007c*/ 	.word	0x00005510


	//   ....[15]....
        /*0080*/ 	.word	0x00005600


	//   ....[16]....
        /*0084*/ 	.word	0x000056e0


	//----- nvinfo : EIATTR_COOP_GROUP_MASK_REGIDS
	.align		4
.L_39:
        /*0088*/ 	.byte	0x04, 0x29
        /*008a*/ 	.short	(.L_41 - .L_40)


	//   ....[0]....
.L_40:
        /*008c*/ 	.word	0xffffffff


	//   ....[1]....
        /*0090*/ 	.word	0xffffffff


	//   ....[2]....
        /*0094*/ 	.word	0xffffffff


	//   ....[3]....
        /*0098*/ 	.word	0xffffffff


	//   ....[4]....
        /*009c*/ 	.word	0xffffffff


	//   ....[5]....
        /*00a0*/ 	.word	0xffffffff


	//   ....[6]....
        /*00a4*/ 	.word	0xffffffff


	//   ....[7]....
        /*00a8*/ 	.word	0xffffffff


	//   ....[8]....
        /*00ac*/ 	.word	0xffffffff


	//   ....[9]....
        /*00b0*/ 	.word	0xffffffff


	//   ....[10]....
        /*00b4*/ 	.word	0xffffffff


	//   ....[11]....
        /*00b8*/ 	.word	0xffffffff


	//   ....[12]....
        /*00bc*/ 	.word	0xffffffff


	//   ....[13]....
        /*00c0*/ 	.word	0xffffffff


	//----- nvinfo : EIATTR_COOP_GROUP_INSTR_OFFSETS
	.align		4
.L_41:
        /*00c4*/ 	.byte	0x04, 0x28
        /*00c6*/ 	.short	(.L_43 - .L_42)


	//   ....[0]....
.L_42:
        /*00c8*/ 	.word	0x000000b0


	//   ....[1]....
        /*00cc*/ 	.word	0x00000520


	//   ....[2]....
        /*00d0*/ 	.word	0x000006e0


	//   ....[3]....
        /*00d4*/ 	.word	0x00000870


	//   ....[4]....
        /*00d8*/ 	.word	0x00000960


	//   ....[5]....
        /*00dc*/ 	.word	0x00000ac0


	//   ....[6]....
        /*00e0*/ 	.word	0x00000c50


	//   ....[7]....
        /*00e4*/ 	.word	0x00000e90


	//   ....[8]....
        /*00e8*/ 	.word	0x00002260


	//   ....[9]....
        /*00ec*/ 	.word	0x00003110


	//   ....[10]....
        /*00f0*/ 	.word	0x000035e0


	//   ....[11]....
        /*00f4*/ 	.word	0x00003610


	//   ....[12]....
        /*00f8*/ 	.word	0x00004220


	//   ....[13]....
        /*00fc*/ 	.word	0x00004430


	//----- nvinfo : EIATTR_VRC_CTA_INIT_COUNT
	.align		4
.L_43:
        /*0100*/ 	.byte	0x02, 0x4a
        /*0102*/ 	.byte	0x80
	.zero		1


	//----- nvinfo : EIATTR_SYSCALL_OFFSETS
	.align		4
        /*0104*/ 	.byte	0x04, 0x46
        /*0106*/ 	.short	(.L_45 - .L_44)


	//   ....[0]....
.L_44:
        /*0108*/ 	.word	0x00006270


	//   ....[1]....
        /*010c*/ 	.word	0x00006360


	//   ....[2]....
        /*0110*/ 	.word	0x00006b00


	//   ....[3]....
        /*0114*/ 	.word	0x00007430


	//   ....[4]....
        /*0118*/ 	.word	0x00007d00


	//   ....[5]....
        /*011c*/ 	.word	0x000085d0


	//----- nvinfo : EIATTR_MBARRIER_INSTR_OFFSETS
	.align		4
.L_45:
        /*0120*/ 	.byte	0x04, 0x39
        /*0122*/ 	.short	(.L_47 - .L_46)


	//   ....[0]....
.L_46:
        /*0124*/ 	.word	0x00000650
        /*0128*/ 	.word	0x000000ff
        /*012c*/ 	.word	0x00000000
        /*0130*/ 	.short	0x0100
        /*0132*/ 	.byte	0x04
	.zero		1


	//   ....[1]....
        /*0134*/ 	.word	0x00000660
        /*0138*/ 	.word	0x000000ff
        /*013c*/ 	.word	0x00000020
        /*0140*/ 	.short	0x0100
        /*0142*/ 	.byte	0x04
	.zero		1


	//   ....[2]....
        /*0144*/ 	.word	0x00000670
        /*0148*/ 	.word	0x000000ff
        /*014c*/ 	.word	0x00000008
        /*0150*/ 	.short	0x0100
        /*0152*/ 	.byte	0x04
	.zero		1


	//   ....[3]....
        /*0154*/ 	.word	0x00000680
        /*0158*/ 	.word	0x000000ff
        /*015c*/ 	.word	0x00000028
        /*0160*/ 	.short	0x0100
        /*0162*/ 	.byte	0x04
	.zero		1


	//   ....[4]....
        /*0164*/ 	.word	0x00000690
        /*0168*/ 	.word	0x000000ff
        /*016c*/ 	.word	0x00000010
        /*0170*/ 	.short	0x0100
        /*0172*/ 	.byte	0x04
	.zero		1


	//   ....[5]....
        /*0174*/ 	.word	0x000006a0
        /*0178*/ 	.word	0x000000ff
        /*017c*/ 	.word	0x00000030
        /*0180*/ 	.short	0x0100
        /*0182*/ 	.byte	0x04
	.zero		1


	//   ....[6]....
        /*0184*/ 	.word	0x000006b0
        /*0188*/ 	.word	0x000000ff
        /*018c*/ 	.word	0x00000018
        /*0190*/ 	.short	0x0100
        /*0192*/ 	.byte	0x04
	.zero		1


	//   ....[7]....
        /*0194*/ 	.word	0x000006c0
        /*0198*/ 	.word	0x000000ff
        /*019c*/ 	.word	0x00000038
        /*01a0*/ 	.short	0x0100
        /*01a2*/ 	.byte	0x04
	.zero		1


	//   ....[8]....
        /*01a4*/ 	.word	0x000007e0
        /*01a8*/ 	.word	0x000000ff
        /*01ac*/ 	.word	0x00000040
        /*01b0*/ 	.short	0x0100
        /*01b2*/ 	.byte	0x04
	.zero		1


	//   ....[9]....
        /*01b4*/ 	.word	0x000007f0
        /*01b8*/ 	.word	0x000000ff
        /*01bc*/ 	.word	0x00000060
        /*01c0*/ 	.short	0x0100
        /*01c2*/ 	.byte	0x04
	.zero		1


	//   ....[10]....
        /*01c4*/ 	.word	0x00000800
        /*01c8*/ 	.word	0x000000ff
        /*01cc*/ 	.word	0x00000048
        /*01d0*/ 	.short	0x0100
        /*01d2*/ 	.byte	0x04
	.zero		1


	//   ....[11]....
        /*01d4*/ 	.word	0x00000810
        /*01d8*/ 	.word	0x000000ff
        /*01dc*/ 	.word	0x00000068
        /*01e0*/ 	.short	0x0100
        /*01e2*/ 	.byte	0x04
	.zero		1


	//   ....[12]....
        /*01e4*/ 	.word	0x00000820
        /*01e8*/ 	.word	0x000000ff
        /*01ec*/ 	.word	0x00000050
        /*01f0*/ 	.short	0x0100
        /*01f2*/ 	.byte	0x04
	.zero		1


	//   ....[13]....
        /*01f4*/ 	.word	0x00000830
        /*01f8*/ 	.word	0x000000ff
        /*01fc*/ 	.word	0x00000070
        /*0200*/ 	.short	0x0100
        /*0202*/ 	.byte	0x04
	.zero		1


	//   ....[14]....
        /*0204*/ 	.word	0x00000840
        /*0208*/ 	.word	0x000000ff
        /*020c*/ 	.word	0x00000058
        /*0210*/ 	.short	0x0100
        /*0212*/ 	.byte	0x04
	.zero		1


	//   ....[15]....
        /*0214*/ 	.word	0x00000850
        /*0218*/ 	.word	0x000000ff
        /*021c*/ 	.word	0x00000078
        /*0220*/ 	.short	0x0100
        /*0222*/ 	.byte	0x04
	.zero		1


	//   ....[16]....
        /*0224*/ 	.word	0x00000930
        /*0228*/ 	.word	0x000000ff
        /*022c*/ 	.word	0x00000080
        /*0230*/ 	.short	0x0100
        /*0232*/ 	.byte	0x06
	.zero		1


	//   ....[17]....
        /*0234*/ 	.word	0x00000940
        /*0238*/ 	.word	0x000000ff
        /*023c*/ 	.word	0x00000088
        /*0240*/ 	.short	0x0100
        /*0242*/ 	.byte	0x06
	.zero		1


	//   ....[18]....
        /*0244*/ 	.word	0x00000a70
        /*0248*/ 	.word	0x000000ff
        /*024c*/ 	.word	0x00000090
        /*0250*/ 	.short	0x0100
        /*0252*/ 	.byte	0x06
	.zero		1


	//   ....[19]....
        /*0254*/ 	.word	0x00000a80
        /*0258*/ 	.word	0x000000ff
        /*025c*/ 	.word	0x000000a0
        /*0260*/ 	.short	0x0100
        /*0262*/ 	.byte	0x06
	.zero		1


	//   ....[20]....
        /*0264*/ 	.word	0x00000a90
        /*0268*/ 	.word	0x000000ff
        /*026c*/ 	.word	0x00000098
        /*0270*/ 	.short	0x0100
        /*0272*/ 	.byte	0x06
	.zero		1


	//   ....[21]....
        /*0274*/ 	.word	0x00000aa0
        /*0278*/ 	.word	0x000000ff
        /*027c*/ 	.word	0x000000a8
        /*0280*/ 	.short	0x0100
        /*0282*/ 	.byte	0x06
	.zero		1


	//   ....[22]....
        /*0284*/ 	.word	0x00000bc0
        /*0288*/ 	.word	0x000000ff
        /*028c*/ 	.word	0x000000b0
        /*0290*/ 	.short	0x0100
        /*0292*/ 	.byte	0x04
	.zero		1


	//   ....[23]....
        /*0294*/ 	.word	0x00000bd0
        /*0298*/ 	.word	0x000000ff
        /*029c*/ 	.word	0x000000d0
        /*02a0*/ 	.short	0x0100
        /*02a2*/ 	.byte	0x04
	.zero		1


	//   ....[24]....
        /*02a4*/ 	.word	0x00000be0
        /*02a8*/ 	.word	0x000000ff
        /*02ac*/ 	.word	0x000000b8
        /*02b0*/ 	.short	0x0100
        /*02b2*/ 	.byte	0x04
	.zero		1


	//   ....[25]....
        /*02b4*/ 	.word	0x00000bf0
        /*02b8*/ 	.word	0x000000ff
        /*02bc*/ 	.word	0x000000d8
        /*02c0*/ 	.short	0x0100
        /*02c2*/ 	.byte	0x04
	.zero		1


	//   ....[26]....
        /*02c4*/ 	.word	0x00000c00
        /*02c8*/ 	.word	0x000000ff
        /*02cc*/ 	.word	0x000000c0
        /*02d0*/ 	.short	0x0100
        /*02d2*/ 	.byte	0x04
	.zero		1


	//   ....[27]....
        /*02d4*/ 	.word	0x00000c10
        /*02d8*/ 	.word	0x000000ff
        /*02dc*/ 	.word	0x000000e0
        /*02e0*/ 	.short	0x0100
        /*02e2*/ 	.byte	0x04
	.zero		1


	//   ....[28]....
        /*02e4*/ 	.word	0x00000c20
        /*02e8*/ 	.word	0x000000ff
        /*02ec*/ 	.word	0x000000c8
        /*02f0*/ 	.short	0x0100
        /*02f2*/ 	.byte	0x04
	.zero		1


	//   ....[29]....
        /*02f4*/ 	.word	0x00000c30
        /*02f8*/ 	.word	0x000000ff
        /*02fc*/ 	.word	0x000000e8
        /*0300*/ 	.short	0x0100
        /*0302*/ 	.byte	0x04
	.zero		1


	//   ....[30]....
        /*0304*/ 	.word	0x00000d20
        /*0308*/ 	.word	0x000000ff
        /*030c*/ 	.word	0x000000f0
        /*0310*/ 	.short	0x0100
        /*0312*/ 	.byte	0x04
	.zero		1


	//   ....[31]....
        /*0314*/ 	.word	0x00000d30
        /*0318*/ 	.word	0x000000ff
        /*031c*/ 	.word	0x00000100
        /*0320*/ 	.short	0x0100
        /*0322*/ 	.byte	0x04
	.zero		1


	//   ....[32]....
        /*0324*/ 	.word	0x00000d40
        /*0328*/ 	.word	0x000000ff
        /*032c*/ 	.word	0x000000f8
        /*0330*/ 	.short	0x0100
        /*0332*/ 	.byte	0x04
	.zero		1


	//   ....[33]....
        /*0334*/ 	.word	0x00000d50
        /*0338*/ 	.word	0x000000ff
        /*033c*/ 	.word	0x00000108
        /*0340*/ 	.short	0x0100
        /*0342*/ 	.byte	0x04
	.zero		1


	//   ....[34]....
        /*0344*/ 	.word	0x00000e50
        /*0348*/ 	.word	0x000000ff
        /*034c*/ 	.word	0x00000110
        /*0350*/ 	.short	0x0100
        /*0352*/ 	.byte	0x06
	.zero		1


	//   ....[35]....
        /*0354*/ 	.word	0x00001a70
        /*0358*/ 	.word	0x00000000
        /*035c*/ 	.word	0x00000100
        /*0360*/ 	.short	0x010a
        /*0362*/ 	.byte	0xff
	.zero		1


	//   ....[36]....
        /*0364*/ 	.word	0x00001aa0
        /*0368*/ 	.word	0x00000000
        /*036c*/ 	.word	0x000000f0
        /*0370*/ 	.short	0x0101
        /*0372*/ 	.byte	0xff
	.zero		1


	//   ....[37]....
        /*0374*/ 	.word	0x00001b60
        /*0378*/ 	.word	0x000000ff
        /*037c*/ 	.word	0x00000020
        /*0380*/ 	.short	0x010a
        /*0382*/ 	.byte	0x04
	.zero		1


	//   ....[38]....
        /*0384*/ 	.word	0x00001c20
        /*0388*/ 	.word	0x000000ff
        /*038c*/ 	.word	0x00000020
        /*0390*/ 	.short	0x010a
        /*0392*/ 	.byte	0x21
	.zero		1


	//   ....[39]....
        /*0394*/ 	.word	0x00001df0
        /*0398*/ 	.word	0x000000ff
        /*039c*/ 	.word	0x00000020
        /*03a0*/ 	.short	0x010a
        /*03a2*/ 	.byte	0x07
	.zero		1


	//   ....[40]....
        /*03a4*/ 	.word	0x00001ef0
        /*03a8*/ 	.word	0x000000ff
        /*03ac*/ 	.word	0x00000088
        /*03b0*/ 	.short	0x0101
        /*03b2*/ 	.byte	0x06
	.zero		1


	//   ....[41]....
        /*03b4*/ 	.word	0x00001f10
        /*03b8*/ 	.word	0x000000ff
        /*03bc*/ 	.word	0x00000020
        /*03c0*/ 	.short	0x010a
        /*03c2*/ 	.byte	0x04
	.zero		1


	//   ....[42]....
        /*03c4*/ 	.word	0x00001f90
        /*03c8*/ 	.word	0x000000ff
        /*03cc*/ 	.word	0x00000020
        /*03d0*/ 	.short	0x010a
        /*03d2*/ 	.byte	0x11
	.zero		1


	//   ....[43]....
        /*03d4*/ 	.word	0x00002120
        /*03d8*/ 	.word	0x000000ff
        /*03dc*/ 	.word	0x00000020
        /*03e0*/ 	.short	0x010a
        /*03e2*/ 	.byte	0x08
	.zero		1


	//   ....[44]....
        /*03e4*/ 	.word	0x00002290
        /*03e8*/ 	.word	0x00000003
        /*03ec*/ 	.word	0x00000090
        /*03f0*/ 	.short	0x010a
        /*03f2*/ 	.byte	0xff
	.zero		1


	//   ....[45]....
        /*03f4*/ 	.word	0x000023e0
        /*03f8*/ 	.word	0x00000000
        /*03fc*/ 	.word	0x00000000
        /*0400*/ 	.short	0x0101
        /*0402*/ 	.byte	0xff
	.zero		1


	//   ....[46]....
        /*0404*/ 	.word	0x00002990
        /*0408*/ 	.word	0x000000ff
        /*040c*/ 	.word	0x00000000
        /*0410*/ 	.short	0x010a
        /*0412*/ 	.byte	0x04
	.zero		1


	//   ....[47]....
        /*0414*/ 	.word	0x00002a20
        /*0418*/ 	.word	0x000000ff
        /*041c*/ 	.word	0x00000000
        /*0420*/ 	.short	0x010a
        /*0422*/ 	.byte	0x05
	.zero		1


	//   ....[48]....
        /*0424*/ 	.word	0x00002ab0
        /*0428*/ 	.word	0x000000ff
        /*042c*/ 	.word	0x00000000
        /*0430*/ 	.short	0x010a
        /*0432*/ 	.byte	0x05
	.zero		1


	//   ....[49]....
        /*0434*/ 	.word	0x00002b50
        /*0438*/ 	.word	0x00000000
        /*043c*/ 	.word	0x00000000
        /*0440*/ 	.short	0x010a
        /*0442*/ 	.byte	0xff
	.zero		1


	//   ....[50]....
        /*0444*/ 	.word	0x00002c70
        /*0448*/ 	.word	0x00000002
        /*044c*/ 	.word	0x000000f0
        /*0450*/ 	.short	0x010a
        /*0452*/ 	.byte	0xff
	.zero		1


	//   ....[51]....
        /*0454*/ 	.word	0x00002ce0
        /*0458*/ 	.word	0x00000002
        /*045c*/ 	.word	0x00000000
        /*0460*/ 	.short	0x0101
        /*0462*/ 	.byte	0xff
	.zero		1


	//   ....[52]....
        /*0464*/ 	.word	0x00002d00
        /*0468*/ 	.word	0x000000ff
        /*046c*/ 	.word	0x000000a0
        /*0470*/ 	.short	0x010a
        /*0472*/ 	.byte	0x04
	.zero		1


	//   ....[53]....
        /*0474*/ 	.word	0x00002e20
        /*0478*/ 	.word	0x00000002
        /*047c*/ 	.word	0x00000090
        /*0480*/ 	.short	0x010a
        /*0482*/ 	.byte	0xff
	.zero		1


	//   ....[54]....
        /*0484*/ 	.word	0x00002f20
        /*0488*/ 	.word	0x00000002
        /*048c*/ 	.word	0x00000000
        /*0490*/ 	.short	0x0101
        /*0492*/ 	.byte	0xff
	.zero		1


	//   ....[55]....
        /*0494*/ 	.word	0x00002fb0
        /*0498*/ 	.word	0x000000ff
        /*049c*/ 	.word	0x000000a0
        /*04a0*/ 	.short	0x0106
        /*04a2*/ 	.byte	0x04
	.zero		1


	//   ....[56]....
        /*04a4*/ 	.word	0x00002fd0
        /*04a8*/ 	.word	0x000000ff
        /*04ac*/ 	.word	0x000000a0
        /*04b0*/ 	.short	0x010a
        /*04b2*/ 	.byte	0x04
	.zero		1


	//   ....[57]....
        /*04b4*/ 	.word	0x00003060
        /*04b8*/ 	.word	0x000000ff
        /*04bc*/ 	.word	0x000000a0
        /*04c0*/ 	.short	0x0106
        /*04c2*/ 	.byte	0x07
	.zero		1


	//   ....[58]....
        /*04c4*/ 	.word	0x000030a0
        /*04c8*/ 	.word	0x00000000
        /*04cc*/ 	.word	0x000000a0
        /*04d0*/ 	.short	0x010a
        /*04d2*/ 	.byte	0xff
	.zero		1


	//   ....[59]....
        /*04d4*/ 	.word	0x000032e0
        /*04d8*/ 	.word	0x000000ff
        /*04dc*/ 	.word	0x00000008
        /*04e0*/ 	.short	0x010a
        /*04e2*/ 	.byte	0x05
	.zero		1


	//   ....[60]....
        /*04e4*/ 	.word	0x00003300
        /*04e8*/ 	.word	0x000000ff
        /*04ec*/ 	.word	0x00000008
        /*04f0*/ 	.short	0x010a
        /*04f2*/ 	.byte	0x05
	.zero		1


	//   ....[61]....
        /*04f4*/ 	.word	0x00003490
        /*04f8*/ 	.word	0x000000ff
        /*04fc*/ 	.word	0x00000008
        /*0500*/ 	.short	0x010a
        /*0502*/ 	.byte	0x05
	.zero		1


	//   ....[62]....
        /*0504*/ 	.word	0x000034b0
        /*0508*/ 	.word	0x000000ff
        /*050c*/ 	.word	0x00000008
        /*0510*/ 	.short	0x010a
        /*0512*/ 	.byte	0x05
	.zero		1


	//   ....[63]....
        /*0514*/ 	.word	0x00003570
        /*0518*/ 	.word	0x000000ff
        /*051c*/ 	.word	0x00000000
        /*0520*/ 	.short	0x0101
        /*0522*/ 	.byte	0x04
	.zero		1


	//   ....[64]....
        /*0524*/ 	.word	0x000038a0
        /*0528*/ 	.word	0x00000000
        /*052c*/ 	.word	0x00000090
        /*0530*/ 	.short	0x010a
        /*0532*/ 	.byte	0xff
	.zero		1


	//   ....[65]....
        /*0534*/ 	.word	0x00003960
        /*0538*/ 	.word	0x00000000
        /*053c*/ 	.word	0x00000000
        /*0540*/ 	.short	0x0101
        /*0542*/ 	.byte	0xff
	.zero		1


	//   ....[66]....
        /*0544*/ 	.word	0x00003a20
        /*0548*/ 	.word	0x000000ff
        /*054c*/ 	.word	0x00000000
        /*0550*/ 	.short	0x010a
        /*0552*/ 	.byte	0x04
	.zero		1


	//   ....[67]....
        /*0554*/ 	.word	0x00003a30
        /*0558*/ 	.word	0x000000ff
        /*055c*/ 	.word	0x000000d0
        /*0560*/ 	.short	0x010a
        /*0562*/ 	.byte	0x1f
	.zero		1


	//   ....[68]....
        /*0564*/ 	.word	0x00003ae0
        /*0568*/ 	.word	0x000000ff
        /*056c*/ 	.word	0x00000000
        /*0570*/ 	.short	0x010a
        /*0572*/ 	.byte	0x05
	.zero		1


	//   ....[69]....
        /*0574*/ 	.word	0x00003c10
        /*0578*/ 	.word	0x000000ff
        /*057c*/ 	.word	0x00000000
        /*0580*/ 	.short	0x010a
        /*0582*/ 	.byte	0x04
	.zero		1


	//   ....[70]....
        /*0584*/ 	.word	0x00003f10
        /*0588*/ 	.word	0x000000ff
        /*058c*/ 	.word	0x00000000
        /*0590*/ 	.short	0x010a
        /*0592*/ 	.byte	0x04
	.zero		1


	//   ....[71]....
        /*0594*/ 	.word	0x00003fa0
        /*0598*/ 	.word	0x000000ff
        /*059c*/ 	.word	0x00000000
        /*05a0*/ 	.short	0x010a
        /*05a2*/ 	.byte	0x05
	.zero		1


	//   ....[72]....
        /*05a4*/ 	.word	0x00004030
        /*05a8*/ 	.word	0x000000ff
        /*05ac*/ 	.word	0x00000000
        /*05b0*/ 	.short	0x010a
        /*05b2*/ 	.byte	0x05
	.zero		1


	//   ....[73]....
        /*05b4*/ 	.word	0x000040d0
        /*05b8*/ 	.word	0x00000000
        /*05bc*/ 	.word	0x00000000
        /*05c0*/ 	.short	0x010a
        /*05c2*/ 	.byte	0xff
	.zero		1


	//   ....[74]....
        /*05c4*/ 	.word	0x00004110
        /*05c8*/ 	.word	0x00000000
        /*05cc*/ 	.word	0x00000000
        /*05d0*/ 	.short	0x010a
        /*05d2*/ 	.byte	0xff
	.zero		1


	//   ....[75]....
        /*05d4*/ 	.word	0x00004180
        /*05d8*/ 	.word	0x000000ff
        /*05dc*/ 	.word	0x00000000
        /*05e0*/ 	.short	0x0101
        /*05e2*/ 	.byte	0x04
	.zero		1


	//   ....[76]....
        /*05e4*/ 	.word	0x000041c0
        /*05e8*/ 	.word	0x000000ff
        /*05ec*/ 	.word	0x00000110
        /*05f0*/ 	.short	0x010a
        /*05f2*/ 	.byte	0x1a
	.zero		1


	//   ....[77]....
        /*05f4*/ 	.word	0x00004210
        /*05f8*/ 	.word	0x000000ff
        /*05fc*/ 	.word	0x00000000
        /*0600*/ 	.short	0x0101
        /*0602*/ 	.byte	0x04
	.zero		1


	//   ....[78]....
        /*0604*/ 	.word	0x000046f0
        /*0608*/ 	.word	0x00000008
        /*060c*/ 	.word	0x00000090
        /*0610*/ 	.short	0x010a
        /*0612*/ 	.byte	0xff
	.zero		1


	//   ....[79]....
        /*0614*/ 	.word	0x00004860
        /*0618*/ 	.word	0x00000000
        /*061c*/ 	.word	0x00000000
        /*0620*/ 	.short	0x0101
        /*0622*/ 	.byte	0xff
	.zero		1


	//   ....[80]....
        /*0624*/ 	.word	0x00004d40
        /*0628*/ 	.word	0x000000ff
        /*062c*/ 	.word	0x00000088
        /*0630*/ 	.short	0x010a
        /*0632*/ 	.byte	0x15
	.zero		1


	//   ....[81]....
        /*0634*/ 	.word	0x00004ed0
        /*0638*/ 	.word	0x000000ff
        /*063c*/ 	.word	0x00000060
        /*0640*/ 	.short	0x010a
        /*0642*/ 	.byte	0x15
	.zero		1


	//   ....[82]....
        /*0644*/ 	.word	0x000050a0
        /*0648*/ 	.word	0x000000ff
        /*064c*/ 	.word	0x00000040
        /*0650*/ 	.short	0x010b
        /*0652*/ 	.byte	0x15
	.zero		1


	//   ....[83]....
        /*0654*/ 	.word	0x000050c0
        /*0658*/ 	.word	0x000000ff
        /*065c*/ 	.word	0x00000000
        /*0660*/ 	.short	0x0101
        /*0662*/ 	.byte	0x04
	.zero		1


	//   ....[84]....
        /*0664*/ 	.word	0x000050d0
        /*0668*/ 	.word	0x000000ff
        /*066c*/ 	.word	0x00000068
        /*0670*/ 	.short	0x010a
        /*0672*/ 	.byte	0x15
	.zero		1


	//   ....[85]....
        /*0674*/ 	.word	0x00005280
        /*0678*/ 	.word	0x000000ff
        /*067c*/ 	.word	0x00000048
        /*0680*/ 	.short	0x010b
        /*0682*/ 	.byte	0x15
	.zero		1


	//   ....[86]....
        /*0684*/ 	.word	0x000052a0
        /*0688*/ 	.word	0x000000ff
        /*068c*/ 	.word	0x00000000
        /*0690*/ 	.short	0x0101
        /*0692*/ 	.byte	0x04
	.zero		1


	//   ....[87]....
        /*0694*/ 	.word	0x000052b0
        /*0698*/ 	.word	0x000000ff
        /*069c*/ 	.word	0x00000070
        /*06a0*/ 	.short	0x010a
        /*06a2*/ 	.byte	0x15
	.zero		1


	//   ....[88]....
        /*06a4*/ 	.word	0x00005480
        /*06a8*/ 	.word	0x000000ff
        /*06ac*/ 	.word	0x00000050
        /*06b0*/ 	.short	0x010b
        /*06b2*/ 	.byte	0x15
	.zero		1


	//   ....[89]....
        /*06b4*/ 	.word	0x000054a0
        /*06b8*/ 	.word	0x000000ff
        /*06bc*/ 	.word	0x00000000
        /*06c0*/ 	.short	0x0101
        /*06c2*/ 	.byte	0x04
	.zero		1


	//   ....[90]....
        /*06c4*/ 	.word	0x000054b0
        /*06c8*/ 	.word	0x000000ff
        /*06cc*/ 	.word	0x00000078
        /*06d0*/ 	.short	0x010a
        /*06d2*/ 	.byte	0x15
	.zero		1


	//   ....[91]....
        /*06d4*/ 	.word	0x00005700
        /*06d8*/ 	.word	0x000000ff
        /*06dc*/ 	.word	0x00000058
        /*06e0*/ 	.short	0x010b
        /*06e2*/ 	.byte	0x15
	.zero		1


	//   ....[92]....
        /*06e4*/ 	.word	0x00005710
        /*06e8*/ 	.word	0x000000ff
        /*06ec*/ 	.word	0x00000000
        /*06f0*/ 	.short	0x0101
        /*06f2*/ 	.byte	0x34
	.zero		1


	//   ....[93]....
        /*06f4*/ 	.word	0x00005740
        /*06f8*/ 	.word	0x000000ff
        /*06fc*/ 	.word	0x00000060
        /*0700*/ 	.short	0x010a
        /*0702*/ 	.byte	0x15
	.zero		1


	//   ....[94]....
        /*0704*/ 	.word	0x00005760
        /*0708*/ 	.word	0x000000ff
        /*070c*/ 	.word	0x00000068
        /*0710*/ 	.short	0x010a
        /*0712*/ 	.byte	0x15
	.zero		1


	//   ....[95]....
        /*0714*/ 	.word	0x00005780
        /*0718*/ 	.word	0x000000ff
        /*071c*/ 	.word	0x00000070
        /*0720*/ 	.short	0x010a
        /*0722*/ 	.byte	0x15
	.zero		1


	//   ....[96]....
        /*0724*/ 	.word	0x000057c0
        /*0728*/ 	.word	0x00000000
        /*072c*/ 	.word	0x00000078
        /*0730*/ 	.short	0x010a
        /*0732*/ 	.byte	0xff
	.zero		1


	//   ....[97]....
        /*0734*/ 	.word	0x00005b00
        /*0738*/ 	.word	0x00000003
        /*073c*/ 	.word	0x00000090
        /*0740*/ 	.short	0x010a
        /*0742*/ 	.byte	0xff
	.zero		1


	//   ....[98]....
        /*0744*/ 	.word	0x00005c80
        /*0748*/ 	.word	0x00000000
        /*074c*/ 	.word	0x00000000
        /*0750*/ 	.short	0x0101
        /*0752*/ 	.byte	0xff
	.zero		1


	//   ....[99]....
        /*0754*/ 	.word	0x000067c0
        /*0758*/ 	.word	0x000000ff
        /*075c*/ 	.word	0x00000040
        /*0760*/ 	.short	0x010a
        /*0762*/ 	.byte	0x2b
	.zero		1


	//   ....[100]....
        /*0764*/ 	.word	0x00006800
        /*0768*/ 	.word	0x00000035
        /*076c*/ 	.word	0x000000b0
        /*0770*/ 	.short	0x010a
        /*0772*/ 	.byte	0xff
	.zero		1


	//   ....[101]....
        /*0774*/ 	.word	0x00006910
        /*0778*/ 	.word	0x000000ff
        /*077c*/ 	.word	0x00000040
        /*0780*/ 	.short	0x010a
        /*0782*/ 	.byte	0x2b
	.zero		1


	//   ....[102]....
        /*0784*/ 	.word	0x000069e0
        /*0788*/ 	.word	0x00000035
        /*078c*/ 	.word	0x000000b0
        /*0790*/ 	.short	0x010a
        /*0792*/ 	.byte	0xff
	.zero		1


	//   ....[103]....
        /*0794*/ 	.word	0x000071a0
        /*0798*/ 	.word	0x00000000
        /*079c*/ 	.word	0x00000000
        /*07a0*/ 	.short	0x0101
        /*07a2*/ 	.byte	0xff
	.zero		1


	//   ....[104]....
        /*07a4*/ 	.word	0x000071b0
        /*07a8*/ 	.word	0x00000002
        /*07ac*/ 	.word	0x00000040
        /*07b0*/ 	.short	0x010a
        /*07b2*/ 	.byte	0xff
	.zero		1


	//   ....[105]....
        /*07b4*/ 	.word	0x00007270
        /*07b8*/ 	.word	0x00000002
        /*07bc*/ 	.word	0x00000040
        /*07c0*/ 	.short	0x010a
        /*07c2*/ 	.byte	0xff
	.zero		1


	//   ....[106]....
        /*07c4*/ 	.word	0x00007a70
        /*07c8*/ 	.word	0x00000000
        /*07cc*/ 	.word	0x00000000
        /*07d0*/ 	.short	0x0101
        /*07d2*/ 	.byte	0xff
	.zero		1


	//   ....[107]....
        /*07d4*/ 	.word	0x00007a90
        /*07d8*/ 	.word	0x00000002
        /*07dc*/ 	.word	0x00000040
        /*07e0*/ 	.short	0x010a
        /*07e2*/ 	.byte	0xff
	.zero		1


	//   ....[108]....
        /*07e4*/ 	.word	0x00007b40
        /*07e8*/ 	.word	0x00000002
        /*07ec*/ 	.word	0x00000040
        /*07f0*/ 	.short	0x010a
        /*07f2*/ 	.byte	0xff
	.zero		1


	//   ....[109]....
        /*07f4*/ 	.word	0x00008340
        /*07f8*/ 	.word	0x00000000
        /*07fc*/ 	.word	0x00000000
        /*0800*/ 	.short	0x0101
        /*0802*/ 	.byte	0xff
	.zero		1


	//   ....[110]....
        /*0804*/ 	.word	0x00008360
        /*0808*/ 	.word	0x00000003
        /*080c*/ 	.word	0x00000040
        /*0810*/ 	.short	0x010a
        /*0812*/ 	.byte	0xff
	.zero		1


	//   ....[111]....
        /*0814*/ 	.word	0x00008410
        /*0818*/ 	.word	0x00000003
        /*081c*/ 	.word	0x00000040
        /*0820*/ 	.short	0x010a
        /*0822*/ 	.byte	0xff
	.zero		1


	//   ....[112]....
        /*0824*/ 	.word	0x000086c0
        /*0828*/ 	.word	0x00000035
        /*082c*/ 	.word	0x00000000
        /*0830*/ 	.short	0x0101
        /*0832*/ 	.byte	0xff
	.zero		1


	//   ....[113]....
        /*0834*/ 	.word	0x00008c60
        /*0838*/ 	.word	0x00000000
        /*083c*/ 	.word	0x00000000
        /*0840*/ 	.short	0x0101
        /*0842*/ 	.byte	0xff
	.zero		1


	//   ....[114]....
        /*0844*/ 	.word	0x00008ef0
        /*0848*/ 	.word	0x000000ff
        /*084c*/ 	.word	0x00000000
        /*0850*/ 	.short	0x0101
        /*0852*/ 	.byte	0x04
	.zero		1


	//   ....[115]....
        /*0854*/ 	.word	0x00008f10
        /*0858*/ 	.word	0x00000000
        /*085c*/ 	.word	0x00000100
        /*0860*/ 	.short	0x010a
        /*0862*/ 	.byte	0xff
	.zero		1


	//   ....[116]....
        /*0864*/ 	.word	0x00008f70
        /*0868*/ 	.word	0x00000000
        /*086c*/ 	.word	0x00000020
        /*0870*/ 	.short	0x010a
        /*0872*/ 	.byte	0xff
	.zero		1


	//   ....[117]....
        /*0874*/ 	.word	0x00008fd0
        /*0878*/ 	.word	0x00000000
        /*087c*/ 	.word	0x00000020
        /*0880*/ 	.short	0x010a
        /*0882*/ 	.byte	0xff
	.zero		1


	//   ....[118]....
        /*0884*/ 	.word	0x00009020
        /*0888*/ 	.word	0x00000003
        /*088c*/ 	.word	0x00000090
        /*0890*/ 	.short	0x010a
        /*0892*/ 	.byte	0xff
	.zero		1


	//   ....[119]....
        /*0894*/ 	.word	0x00009080
        /*0898*/ 	.word	0x00000000
        /*089c*/ 	.word	0x00000000
        /*08a0*/ 	.short	0x010a
        /*08a2*/ 	.byte	0xff
	.zero		1


	//   ....[120]....
        /*08a4*/ 	.word	0x000090e0
        /*08a8*/ 	.word	0x00000000
        /*08ac*/ 	.word	0x00000000
        /*08b0*/ 	.short	0x010a
        /*08b2*/ 	.byte	0xff
	.zero		1


	//   ....[121]....
        /*08b4*/ 	.word	0x00009140
        /*08b8*/ 	.word	0x00000000
        /*08bc*/ 	.word	0x00000000
        /*08c0*/ 	.short	0x010a
        /*08c2*/ 	.byte	0xff
	.zero		1


	//   ....[122]....
        /*08c4*/ 	.word	0x00009190
        /*08c8*/ 	.word	0x00000002
        /*08cc*/ 	.word	0x000000f0
        /*08d0*/ 	.short	0x010a
        /*08d2*/ 	.byte	0xff
	.zero		1


	//   ....[123]....
        /*08d4*/ 	.word	0x000091f0
        /*08d8*/ 	.word	0x00000002
        /*08dc*/ 	.word	0x000000a0
        /*08e0*/ 	.short	0x010a
        /*08e2*/ 	.byte	0xff
	.zero		1


	//   ....[124]....
        /*08e4*/ 	.word	0x00009240
        /*08e8*/ 	.word	0x00000002
        /*08ec*/ 	.word	0x00000090
        /*08f0*/ 	.short	0x010a
        /*08f2*/ 	.byte	0xff
	.zero		1


	//   ....[125]....
        /*08f4*/ 	.word	0x000092a0
        /*08f8*/ 	.word	0x00000000
        /*08fc*/ 	.word	0x000000a0
        /*0900*/ 	.short	0x010a
        /*0902*/ 	.byte	0xff
	.zero		1


	//   ....[126]....
        /*0904*/ 	.word	0x00009300
        /*0908*/ 	.word	0x00000005
        /*090c*/ 	.word	0x00000008
        /*0910*/ 	.short	0x010a
        /*0912*/ 	.byte	0xff
	.zero		1


	//   ....[127]....
        /*0914*/ 	.word	0x000093e0
        /*0918*/ 	.word	0x00000000
        /*091c*/ 	.word	0x00000008
        /*0920*/ 	.short	0x010a
        /*0922*/ 	.byte	0xff
	.zero		1


	//   ....[128]....
        /*0924*/ 	.word	0x00009430
        /*0928*/ 	.word	0x00000000
        /*092c*/ 	.word	0x00000090
        /*0930*/ 	.short	0x010a
        /*0932*/ 	.byte	0xff
	.zero		1


	//   ....[129]....
        /*0934*/ 	.word	0x00009490
        /*0938*/ 	.word	0x00000000
        /*093c*/ 	.word	0x000000d0
        /*0940*/ 	.short	0x010a
        /*0942*/ 	.byte	0xff
	.zero		1


	//   ....[130]....
        /*0944*/ 	.word	0x000094f0
        /*0948*/ 	.word	0x00000000
        /*094c*/ 	.word	0x00000000
        /*0950*/ 	.short	0x010a
        /*0952*/ 	.byte	0xff
	.zero		1


	//   ....[131]....
        /*0954*/ 	.word	0x00009550
        /*0958*/ 	.word	0x00000000
        /*095c*/ 	.word	0x00000000
        /*0960*/ 	.short	0x010a
        /*0962*/ 	.byte	0xff
	.zero		1


	//   ....[132]....
        /*0964*/ 	.word	0x000095b0
        /*0968*/ 	.word	0x00000000
        /*096c*/ 	.word	0x00000000
        /*0970*/ 	.short	0x010a
        /*0972*/ 	.byte	0xff
	.zero		1


	//   ....[133]....
        /*0974*/ 	.word	0x00009610
        /*0978*/ 	.word	0x00000000
        /*097c*/ 	.word	0x00000000
        /*0980*/ 	.short	0x010a
        /*0982*/ 	.byte	0xff
	.zero		1


	//   ....[134]....
        /*0984*/ 	.word	0x00009670
        /*0988*/ 	.word	0x00000000
        /*098c*/ 	.word	0x00000110
        /*0990*/ 	.short	0x010a
        /*0992*/ 	.byte	0xff
	.zero		1


	//   ....[135]....
        /*0994*/ 	.word	0x000096c0
        /*0998*/ 	.word	0x00000008
        /*099c*/ 	.word	0x00000090
        /*09a0*/ 	.short	0x010a
        /*09a2*/ 	.byte	0xff
	.zero		1


	//   ....[136]....
        /*09a4*/ 	.word	0x00009720
        /*09a8*/ 	.word	0x00000000
        /*09ac*/ 	.word	0x00000088
        /*09b0*/ 	.short	0x010a
        /*09b2*/ 	.byte	0xff
	.zero		1


	//   ....[137]....
        /*09b4*/ 	.word	0x00009780
        /*09b8*/ 	.word	0x00000000
        /*09bc*/ 	.word	0x00000060
        /*09c0*/ 	.short	0x010a
        /*09c2*/ 	.byte	0xff
	.zero		1


	//   ....[138]....
        /*09c4*/ 	.word	0x000097e0
        /*09c8*/ 	.word	0x00000000
        /*09cc*/ 	.word	0x00000068
        /*09d0*/ 	.short	0x010a
        /*09d2*/ 	.byte	0xff
	.zero		1


	//   ....[139]....
        /*09d4*/ 	.word	0x00009840
        /*09d8*/ 	.word	0x00000000
        /*09dc*/ 	.word	0x00000070
        /*09e0*/ 	.short	0x010a
        /*09e2*/ 	.byte	0xff
	.zero		1


	//   ....[140]....
        /*09e4*/ 	.word	0x000098a0
        /*09e8*/ 	.word	0x00000000
        /*09ec*/ 	.word	0x00000078
        /*09f0*/ 	.short	0x010a
        /*09f2*/ 	.byte	0xff
	.zero		1


	//   ....[141]....
        /*09f4*/ 	.word	0x00009900
        /*09f8*/ 	.word	0x00000000
        /*09fc*/ 	.word	0x00000060
        /*0a00*/ 	.short	0x010a
        /*0a02*/ 	.byte	0xff
	.zero		1


	//   ....[142]....
        /*0a04*/ 	.word	0x00009960
        /*0a08*/ 	.word	0x00000000
        /*0a0c*/ 	.word	0x00000068
        /*0a10*/ 	.short	0x010a
        /*0a12*/ 	.byte	0xff
	.zero		1


	//   ....[143]....
        /*0a14*/ 	.word	0x000099c0
        /*0a18*/ 	.word	0x00000000
        /*0a1c*/ 	.word	0x00000070
        /*0a20*/ 	.short	0x010a
        /*0a22*/ 	.byte	0xff
	.zero		1


	//   ....[144]....
        /*0a24*/ 	.word	0x00009a10
        /*0a28*/ 	.word	0x00000003
        /*0a2c*/ 	.word	0x00000090
        /*0a30*/ 	.short	0x010a
        /*0a32*/ 	.byte	0xff
	.zero		1


	//   ....[145]....
        /*0a34*/ 	.word	0x00009a70
        /*0a38*/ 	.word	0x00000002
        /*0a3c*/ 	.word	0x00000040
        /*0a40*/ 	.short	0x010a
        /*0a42*/ 	.byte	0xff
	.zero		1


	//   ....[146]....
        /*0a44*/ 	.word	0x00009ac0
        /*0a48*/ 	.word	0x00000035
        /*0a4c*/ 	.word	0x000000b0
        /*0a50*/ 	.short	0x010a
        /*0a52*/ 	.byte	0xff
	.zero		1


	//   ....[147]....
        /*0a54*/ 	.word	0x00009b10
        /*0a58*/ 	.word	0x00000002
        /*0a5c*/ 	.word	0x00000040
        /*0a60*/ 	.short	0x010a
        /*0a62*/ 	.byte	0xff
	.zero		1


	//   ....[148]....
        /*0a64*/ 	.word	0x00009b60
        /*0a68*/ 	.word	0x00000002
        /*0a6c*/ 	.word	0x00000040
        /*0a70*/ 	.short	0x010a
        /*0a72*/ 	.byte	0xff
	.zero		1


	//   ....[149]....
        /*0a74*/ 	.word	0x00009bb0
        /*0a78*/ 	.word	0x00000003
        /*0a7c*/ 	.word	0x00000040
        /*0a80*/ 	.short	0x010a
        /*0a82*/ 	.byte	0xff
	.zero		1


	//----- nvinfo : EIATTR_NUM_MBARRIERS
	.align		4
.L_47:
        /*0a84*/ 	.byte	0x03, 0x38
        /*0a86*/ 	.short	0x0023


	//----- nvinfo : EIATTR_EXIT_INSTR_OFFSETS
	.align		4
        /*0a88*/ 	.byte	0x04, 0x1c
        /*0a8a*/ 	.short	(.L_49 - .L_48)


	//   ....[0]....
.L_48:
        /*0a8c*/ 	.word	0x00002b80


	//   ....[1]....
        /*0a90*/ 	.word	0x00003070


	//   ....[2]....
        /*0a94*/ 	.word	0x000030d0


	//   ....[3]....
        /*0a98*/ 	.word	0x00004440


	//   ....[4]....
        /*0a9c*/ 	.word	0x000057f0


	//   ....[5]....
        /*0aa0*/ 	.word	0x00005830


	//   ....[6]....
        /*0aa4*/ 	.word	0x00008de0


	//   ....[7]....
        /*0aa8*/ 	.word	0x00008e60


	//   ....[8]....
        /*0aac*/ 	.word	0x00008e90


	//   ....[9]....
        /*0ab0*/ 	.word	0x00008f00


	//----- nvinfo : EIATTR_MAX_THREADS
	.align		4
.L_49:
        /*0ab4*/ 	.byte	0x04, 0x05
        /*0ab6*/ 	.short	(.L_51 - .L_50)
.L_50:
        /*0ab8*/ 	.word	0x00000100
        /*0abc*/ 	.word	0x00000001
        /*0ac0*/ 	.word	0x00000001


	//----- nvinfo : EIATTR_CRS_STACK_SIZE
	.align		4
.L_51:
        /*0ac4*/ 	.byte	0x04, 0x1e
        /*0ac6*/ 	.short	(.L_53 - .L_52)
.L_52:
        /*0ac8*/ 	.word	0x00000000


	//----- nvinfo : EIATTR_CBANK_PARAM_SIZE
	.align		4
.L_53:
        /*0acc*/ 	.byte	0x03, 0x19
        /*0ace*/ 	.short	0x0800


	//----- nvinfo : EIATTR_PARAM_CBANK
	.align		4
        /*0ad0*/ 	.byte	0x04, 0x0a
        /*0ad2*/ 	.short	(.L_55 - .L_54)
	.align		4
.L_54:
        /*0ad4*/ 	.word	index@(.nv.constant0._ZN7cutlass13device_kernelINS_4gemm6kernel13GemmUniversalIN4cute5tupleIJiiiiEEENS1_10collective13CollectiveMmaINS1_35MainloopSm100TmaUmmaWarpSpecializedILi4ELi2ELi4ENS5_IJNS4_1CILi8EEENSA_ILi1EEESC_EEEEENS5_IJNSA_ILi128EEESF_NSA_ILi64EEEEEENS_6half_tENS5_IJSC_llEEESI_NS5_IJlSC_lEEENS4_8TiledMMAINS4_8MMA_AtomIJNS4_26SM100_MMA_F16BF16_2x1SM_SSISI_SI_fLi128ELi128ELNS4_4UMMA5MajorE1ELSP_0ELNSO_7ScaleInE0ELSQ_0EEEEEENS4_6LayoutINS5_IJSC_SC_SC_EEENS5_IJNSA_ILi0EEESV_SV_EEEEENS5_IJNS4_10UnderscoreESY_SY_EEEEENS4_18SM100_TMA_2SM_LOADENS4_14ComposedLayoutINS4_7SwizzleILi3ELi4ELi3EEENS4_18smem_ptr_flag_bitsILi16EEENST_INS5_IJSG_SB_EEENS5_IJSC_SG_EEEEEEEvNS4_8identityENS4_28SM100_TMA_2SM_LOAD_MULTICASTENS12_IS14_S16_NST_INS5_IJSB_SG_EEENS5_IJSG_SC_EEEEEEEvS1B_EENS_8epilogue10collective18CollectiveEpilogueINS1I_23Sm100TmaWarpSpecializedILi4ELi2ELi16ELb1ELb0EEEJNS5_IJSG_SF_SG_EEENS5_IJNST_ISG_SC_EENST_INS5_IJNSA_ILi16EEENSA_ILi2EEEEEES18_EEEEESI_SK_SI_SK_NS1I_6fusion15FusionCallbacksIS1M_NS1U_17LinearCombinationISI_fSI_fLNS_15FloatRoundStyleE2EEES1N_S1T_JEEENS4_5SM1004TMEM4LOAD26SM100_TMEM_LOAD_32dp32b16xENS4_13SM90_TMA_LOADENS12_INS13_ILi1ELi4ELi3EEES16_NST_INS5_IJSB_S1P_EEENS5_IJS1P_SC_EEEEEEENS4_39AutoVectorizingCopyWithAssumedAlignmentILi128EEENS4_14SM90_TMA_STOREES29_S2B_S2B_EEEvvEEEEvNT_6ParamsE)
        /*0ad8*/ 	.short	0x0380
        /*0ada*/ 	.short	0x0800


	//----- nvinfo : EIATTR_SW_WAR
	.align		4
.L_55:
        /*0adc*/ 	.byte	0x04, 0x36
        /*0ade*/ 	.short	(.L_57 - .L_56)
.L_56:
        /*0ae0*/ 	.word	0x00000008
.L_57:


//--------------------- .nv.callgraph             --------------------------
	.section	.nv.callgraph,"",@"SHT_CUDA_CALLGRAPH"
	.align	4
	.sectionentsize	8
	.align		4
        /*0000*/ 	.word	0x00000000
	.align		4
        /*0004*/ 	.word	0xffffffff
	.align		4
        /*0008*/ 	.word	index@(_ZN7cutlass13device_kernelINS_4gemm6kernel13GemmUniversalIN4cute5tupleIJiiiiEEENS1_10collective13CollectiveMmaINS1_35MainloopSm100TmaUmmaWarpSpecializedILi4ELi2ELi4ENS5_IJNS4_1CILi8EEENSA_ILi1EEESC_EEEEENS5_IJNSA_ILi128EEESF_NSA_ILi64EEEEEENS_6half_tENS5_IJSC_llEEESI_NS5_IJlSC_lEEENS4_8TiledMMAINS4_8MMA_AtomIJNS4_26SM100_MMA_F16BF16_2x1SM_SSISI_SI_fLi128ELi128ELNS4_4UMMA5MajorE1ELSP_0ELNSO_7ScaleInE0ELSQ_0EEEEEENS4_6LayoutINS5_IJSC_SC_SC_EEENS5_IJNSA_ILi0EEESV_SV_EEEEENS5_IJNS4_10UnderscoreESY_SY_EEEEENS4_18SM100_TMA_2SM_LOADENS4_14ComposedLayoutINS4_7SwizzleILi3ELi4ELi3EEENS4_18smem_ptr_flag_bitsILi16EEENST_INS5_IJSG_SB_EEENS5_IJSC_SG_EEEEEEEvNS4_8identityENS4_28SM100_TMA_2SM_LOAD_MULTICASTENS12_IS14_S16_NST_INS5_IJSB_SG_EEENS5_IJSG_SC_EEEEEEEvS1B_EENS_8epilogue10collective18CollectiveEpilogueINS1I_23Sm100TmaWarpSpecializedILi4ELi2ELi16ELb1ELb0EEEJNS5_IJSG_SF_SG_EEENS5_IJNST_ISG_SC_EENST_INS5_IJNSA_ILi16EEENSA_ILi2EEEEEES18_EEEEESI_SK_SI_SK_NS1I_6fusion15FusionCallbacksIS1M_NS1U_17LinearCombinationISI_fSI_fLNS_15FloatRoundStyleE2EEES1N_S1T_JEEENS4_5SM1004TMEM4LOAD26SM100_TMEM_LOAD_32dp32b16xENS4_13SM90_TMA_LOADENS12_INS13_ILi1ELi4ELi3EEES16_NST_INS5_IJSB_S1P_EEENS5_IJS1P_SC_EEEEEEENS4_39AutoVectorizingCopyWithAssumedAlignmentILi128EEENS4_14SM90_TMA_STOREES29_S2B_S2B_EEEvvEEEEvNT_6ParamsE)
	.align		4
        /*000c*/ 	.word	index@(__assertfail)
	.align		4
        /*0010*/ 	.word	0x00000000
	.align		4
        /*0014*/ 	.word	0xfffffffe
	.align		4
        /*0018*/ 	.word	0x00000000
	.align		4
        /*001c*/ 	.word	0xfffffffd
	.align		4
        /*0020*/ 	.word	0x00000000
	.align		4
        /*0024*/ 	.word	0xfffffffc


//--------------------- .nv.constant4             --------------------------
	.section	.nv.constant4,"a",@progbits
	.align	8
	.align		8
.nv.constant4:
        /*0000*/ 	.dword	__assertfail
	.align		8
        /*0008*/ 	.dword	__unnamed_1
	.align		8
        /*0010*/ 	.dword	__unnamed_2
	.align		8
        /*0018*/ 	.dword	_ZN40_INTERNAL_cef5f273_4_k_cu_221da71c_422894cuda3std3__45__cpo5beginE
	.align		8
        /*0020*/ 	.dword	_ZN40_INTERNAL_cef5f273_4_k_cu_221da71c_422894cuda3std3__45__cpo3endE
	.align		8
        /*0028*/ 	.dword	_ZN40_INTERNAL_cef5f273_4_k_cu_221da71c_422894cuda3std3__45__cpo6cbeginE
	.align		8
        /*0030*/ 	.dword	_ZN40_INTERNAL_cef5f273_4_k_cu_221da71c_422894cuda3std3__45__cpo4cendE
	.align		8
        /*0038*/ 	.dword	_ZN40_INTERNAL_cef5f273_4_k_cu_221da71c_422894cuda3std3__442_GLOBAL__N__cef5f273_4_k_cu_221da71c_422896ignoreE
	.align		8
        /*0040*/ 	.dword	_ZN40_INTERNAL_cef5f273_4_k_cu_221da71c_422894cuda3std3__419piecewise_constructE
	.align		8
        /*0048*/ 	.dword	_ZN40_INTERNAL_cef5f273_4_k_cu_221da71c_422894cuda3std3__48in_placeE
	.align		8
        /*0050*/ 	.dword	_ZN40_INTERNAL_cef5f273_4_k_cu_221da71c_422894cuda3std6ranges3__45__cpo4swapE
	.align		8
        /*0058*/ 	.dword	_ZN40_INTERNAL_cef5f273_4_k_cu_221da71c_422894cuda3std6ranges3__45__cpo9iter_moveE
	.align		8
        /*0060*/ 	.dword	_ZN40_INTERNAL_cef5f273_4_k_cu_221da71c_422894cute7productE
	.align		8
        /*0068*/ 	.dword	_ZN40_INTERNAL_cef5f273_4_k_cu_221da71c_422894cute1_E
	.align		8
        /*0070*/ 	.dword	$str$25
	.align		8
        /*0078*/ 	.dword	$str$26
	.align		8
        /*0080*/ 	.dword	$str$27
	.align		8
        /*0088*/ 	.dword	$str$28


//--------------------- .text._ZN7cutlass13device_kernelINS_4gemm6kernel13GemmUniversalIN4cute5tupleIJiiiiEEENS1_10collective13CollectiveMmaINS1_35MainloopSm100TmaUmmaWarpSpecializedILi4ELi2ELi4ENS5_IJNS4_1CILi8EEENSA_ILi1EEESC_EEEEENS5_IJNSA_ILi128EEESF_NSA_ILi64EEEEEENS_6half_tENS5_IJSC_llEEESI_NS5_IJlSC_lEEENS4_8TiledMMAINS4_8MMA_AtomIJNS4_26SM100_MMA_F16BF16_2x1SM_SSISI_SI_fLi128ELi128ELNS4_4UMMA5MajorE1ELSP_0ELNSO_7ScaleInE0ELSQ_0EEEEEENS4_6LayoutINS5_IJSC_SC_SC_EEENS5_IJNSA_ILi0EEESV_SV_EEEEENS5_IJNS4_10UnderscoreESY_SY_EEEEENS4_18SM100_TMA_2SM_LOADENS4_14ComposedLayoutINS4_7SwizzleILi3ELi4ELi3EEENS4_18smem_ptr_flag_bitsILi16EEENST_INS5_IJSG_SB_EEENS5_IJSC_SG_EEEEEEEvNS4_8identityENS4_28SM100_TMA_2SM_LOAD_MULTICASTENS12_IS14_S16_NST_INS5_IJSB_SG_EEENS5_IJSG_SC_EEEEEEEvS1B_EENS_8epilogue10collective18CollectiveEpilogueINS1I_23Sm100TmaWarpSpecializedILi4ELi2ELi16ELb1ELb0EEEJNS5_IJSG_SF_SG_EEENS5_IJNST_ISG_SC_EENST_INS5_IJNSA_ILi16EEENSA_ILi2EEEEEES18_EEEEESI_SK_SI_SK_NS1I_6fusion15FusionCallbacksIS1M_NS1U_17LinearCombinationISI_fSI_fLNS_15FloatRoundStyleE2EEES1N_S1T_JEEENS4_5SM1004TMEM4LOAD26SM100_TMEM_LOAD_32dp32b16xENS4_13SM90_TMA_LOADENS12_INS13_ILi1ELi4ELi3EEES16_NST_INS5_IJSB_S1P_EEENS5_IJS1P_SC_EEEEEEENS4_39AutoVectorizingCopyWithAssumedAlignmentILi128EEENS4_14SM90_TMA_STOREES29_S2B_S2B_EEEvvEEEEvNT_6ParamsE --------------------------
	.section	.text._ZN7cutlass13device_kernelINS_4gemm6kernel13GemmUniversalIN4cute5tupleIJiiiiEEENS1_10collective13CollectiveMmaINS1_35MainloopSm100TmaUmmaWarpSpecializedILi4ELi2ELi4ENS5_IJNS4_1CILi8EEENSA_ILi1EEESC_EEEEENS5_IJNSA_ILi128EEESF_NSA_ILi64EEEEEENS_6half_tENS5_IJSC_llEEESI_NS5_IJlSC_lEEENS4_8TiledMMAINS4_8MMA_AtomIJNS4_26SM100_MMA_F16BF16_2x1SM_SSISI_SI_fLi128ELi128ELNS4_4UMMA5MajorE1ELSP_0ELNSO_7ScaleInE0ELSQ_0EEEEEENS4_6LayoutINS5_IJSC_SC_SC_EEENS5_IJNSA_ILi0EEESV_SV_EEEEENS5_IJNS4_10UnderscoreESY_SY_EEEEENS4_18SM100_TMA_2SM_LOADENS4_14ComposedLayoutINS4_7SwizzleILi3ELi4ELi3EEENS4_18smem_ptr_flag_bitsILi16EEENST_INS5_IJSG_SB_EEENS5_IJSC_SG_EEEEEEEvNS4_8identityENS4_28SM100_TMA_2SM_LOAD_MULTICASTENS12_IS14_S16_NST_INS5_IJSB_SG_EEENS5_IJSG_SC_EEEEEEEvS1B_EENS_8epilogue10collective18CollectiveEpilogueINS1I_23Sm100TmaWarpSpecializedILi4ELi2ELi16ELb1ELb0EEEJNS5_IJSG_SF_SG_EEENS5_IJNST_ISG_SC_EENST_INS5_IJNSA_ILi16EEENSA_ILi2EEEEEES18_EEEEESI_SK_SI_SK_NS1I_6fusion15FusionCallbacksIS1M_NS1U_17LinearCombinationISI_fSI_fLNS_15FloatRoundStyleE2EEES1N_S1T_JEEENS4_5SM1004TMEM4LOAD26SM100_TMEM_LOAD_32dp32b16xENS4_13SM90_TMA_LOADENS12_INS13_ILi1ELi4ELi3EEES16_NST_INS5_IJSB_S1P_EEENS5_IJS1P_SC_EEEEEEENS4_39AutoVectorizingCopyWithAssumedAlignmentILi128EEENS4_14SM90_TMA_STOREES29_S2B_S2B_EEEvvEEEEvNT_6ParamsE,"ax",@progbits
	.align	128
.text._ZN7cutlass13device_kernelINS_4gemm6kernel13GemmUniversalIN4cute5tupleIJiiiiEEENS1_10collective13CollectiveMmaINS1_35MainloopSm100TmaUmmaWarpSpecializedILi4ELi2ELi4ENS5_IJNS4_1CILi8EEENSA_ILi1EEESC_EEEEENS5_IJNSA_ILi128EEESF_NSA_ILi64EEEEEENS_6half_tENS5_IJSC_llEEESI_NS5_IJlSC_lEEENS4_8TiledMMAINS4_8MMA_AtomIJNS4_26SM100_MMA_F16BF16_2x1SM_SSISI_SI_fLi128ELi128ELNS4_4UMMA5MajorE1ELSP_0ELNSO_7ScaleInE0ELSQ_0EEEEEENS4_6LayoutINS5_IJSC_SC_SC_EEENS5_IJNSA_ILi0EEESV_SV_EEEEENS5_IJNS4_10UnderscoreESY_SY_EEEEENS4_18SM100_TMA_2SM_LOADENS4_14ComposedLayoutINS4_7SwizzleILi3ELi4ELi3EEENS4_18smem_ptr_flag_bitsILi16EEENST_INS5_IJSG_SB_EEENS5_IJSC_SG_EEEEEEEvNS4_8identityENS4_28SM100_TMA_2SM_LOAD_MULTICASTENS12_IS14_S16_NST_INS5_IJSB_SG_EEENS5_IJSG_SC_EEEEEEEvS1B_EENS_8epilogue10collective18CollectiveEpilogueINS1I_23Sm100TmaWarpSpecializedILi4ELi2ELi16ELb1ELb0EEEJNS5_IJSG_SF_SG_EEENS5_IJNST_ISG_SC_EENST_INS5_IJNSA_ILi16EEENSA_ILi2EEEEEES18_EEEEESI_SK_SI_SK_NS1I_6fusion15FusionCallbacksIS1M_NS1U_17LinearCombinationISI_fSI_fLNS_15FloatRoundStyleE2EEES1N_S1T_JEEENS4_5SM1004TMEM4LOAD26SM100_TMEM_LOAD_32dp32b16xENS4_13SM90_TMA_LOADENS12_INS13_ILi1ELi4ELi3EEES16_NST_INS5_IJSB_S1P_EEENS5_IJS1P_SC_EEEEEEENS4_39AutoVectorizingCopyWithAssumedAlignmentILi128EEENS4_14SM90_TMA_STOREES29_S2B_S2B_EEEvvEEEEvNT_6ParamsE:
        .type           _ZN7cutlass13device_kernelINS_4gemm6kernel13GemmUniversalIN4cute5tupleIJiiiiEEENS1_10collective13CollectiveMmaINS1_35MainloopSm100TmaUmmaWarpSpecializedILi4ELi2ELi4ENS5_IJNS4_1CILi8EEENSA_ILi1EEESC_EEEEENS5_IJNSA_ILi128EEESF_NSA_ILi64EEEEEENS_6half_tENS5_IJSC_llEEESI_NS5_IJlSC_lEEENS4_8TiledMMAINS4_8MMA_AtomIJNS4_26SM100_MMA_F16BF16_2x1SM_SSISI_SI_fLi128ELi128ELNS4_4UMMA5MajorE1ELSP_0ELNSO_7ScaleInE0ELSQ_0EEEEEENS4_6LayoutINS5_IJSC_SC_SC_EEENS5_IJNSA_ILi0EEESV_SV_EEEEENS5_IJNS4_10UnderscoreESY_SY_EEEEENS4_18SM100_TMA_2SM_LOADENS4_14ComposedLayoutINS4_7SwizzleILi3ELi4ELi3EEENS4_18smem_ptr_flag_bitsILi16EEENST_INS5_IJSG_SB_EEENS5_IJSC_SG_EEEEEEEvNS4_8identityENS4_28SM100_TMA_2SM_LOAD_MULTICASTENS12_IS14_S16_NST_INS5_IJSB_SG_EEENS5_IJSG_SC_EEEEEEEvS1B_EENS_8epilogue10collective18CollectiveEpilogueINS1I_23Sm100TmaWarpSpecializedILi4ELi2ELi16ELb1ELb0EEEJNS5_IJSG_SF_SG_EEENS5_IJNST_ISG_SC_EENST_INS5_IJNSA_ILi16EEENSA_ILi2EEEEEES18_EEEEESI_SK_SI_SK_NS1I_6fusion15FusionCallbacksIS1M_NS1U_17LinearCombinationISI_fSI_fLNS_15FloatRoundStyleE2EEES1N_S1T_JEEENS4_5SM1004TMEM4LOAD26SM100_TMEM_LOAD_32dp32b16xENS4_13SM90_TMA_LOADENS12_INS13_ILi1ELi4ELi3EEES16_NST_INS5_IJSB_S1P_EEENS5_IJS1P_SC_EEEEEEENS4_39AutoVectorizingCopyWithAssumedAlignmentILi128EEENS4_14SM90_TMA_STOREES29_S2B_S2B_EEEvvEEEEvNT_6ParamsE,@function
        .size           _ZN7cutlass13device_kernelINS_4gemm6kernel13GemmUniversalIN4cute5tupleIJiiiiEEENS1_10collective13CollectiveMmaINS1_35MainloopSm100TmaUmmaWarpSpecializedILi4ELi2ELi4ENS5_IJNS4_1CILi8EEENSA_ILi1EEESC_EEEEENS5_IJNSA_ILi128EEESF_NSA_ILi64EEEEEENS_6half_tENS5_IJSC_llEEESI_NS5_IJlSC_lEEENS4_8TiledMMAINS4_8MMA_AtomIJNS4_26SM100_MMA_F16BF16_2x1SM_SSISI_SI_fLi128ELi128ELNS4_4UMMA5MajorE1ELSP_0ELNSO_7ScaleInE0ELSQ_0EEEEEENS4_6LayoutINS5_IJSC_SC_SC_EEENS5_IJNSA_ILi0EEESV_SV_EEEEENS5_IJNS4_10UnderscoreESY_SY_EEEEENS4_18SM100_TMA_2SM_LOADENS4_14ComposedLayoutINS4_7SwizzleILi3ELi4ELi3EEENS4_18smem_ptr_flag_bitsILi16EEENST_INS5_IJSG_SB_EEENS5_IJSC_SG_EEEEEEEvNS4_8identityENS4_28SM100_TMA_2SM_LOAD_MULTICASTENS12_IS14_S16_NST_INS5_IJSB_SG_EEENS5_IJSG_SC_EEEEEEEvS1B_EENS_8epilogue10collective18CollectiveEpilogueINS1I_23Sm100TmaWarpSpecializedILi4ELi2ELi16ELb1ELb0EEEJNS5_IJSG_SF_SG_EEENS5_IJNST_ISG_SC_EENST_INS5_IJNSA_ILi16EEENSA_ILi2EEEEEES18_EEEEESI_SK_SI_SK_NS1I_6fusion15FusionCallbacksIS1M_NS1U_17LinearCombinationISI_fSI_fLNS_15FloatRoundStyleE2EEES1N_S1T_JEEENS4_5SM1004TMEM4LOAD26SM100_TMEM_LOAD_32dp32b16xENS4_13SM90_TMA_LOADENS12_INS13_ILi1ELi4ELi3EEES16_NST_INS5_IJSB_S1P_EEENS5_IJS1P_SC_EEEEEEENS4_39AutoVectorizingCopyWithAssumedAlignmentILi128EEENS4_14SM90_TMA_STOREES29_S2B_S2B_EEEvvEEEEvNT_6ParamsE,(.L_x_197 - _ZN7cutlass13device_kernelINS_4gemm6kernel13GemmUniversalIN4cute5tupleIJiiiiEEENS1_10collective13CollectiveMmaINS1_35MainloopSm100TmaUmmaWarpSpecializedILi4ELi2ELi4ENS5_IJNS4_1CILi8EEENSA_ILi1EEESC_EEEEENS5_IJNSA_ILi128EEESF_NSA_ILi64EEEEEENS_6half_tENS5_IJSC_llEEESI_NS5_IJlSC_lEEENS4_8TiledMMAINS4_8MMA_AtomIJNS4_26SM100_MMA_F16BF16_2x1SM_SSISI_SI_fLi128ELi128ELNS4_4UMMA5MajorE1ELSP_0ELNSO_7ScaleInE0ELSQ_0EEEEEENS4_6LayoutINS5_IJSC_SC_SC_EEENS5_IJNSA_ILi0EEESV_SV_EEEEENS5_IJNS4_10UnderscoreESY_SY_EEEEENS4_18SM100_TMA_2SM_LOADENS4_14ComposedLayoutINS4_7SwizzleILi3ELi4ELi3EEENS4_18smem_ptr_flag_bitsILi16EEENST_INS5_IJSG_SB_EEENS5_IJSC_SG_EEEEEEEvNS4_8identityENS4_28SM100_TMA_2SM_LOAD_MULTICASTENS12_IS14_S16_NST_INS5_IJSB_SG_EEENS5_IJSG_SC_EEEEEEEvS1B_EENS_8epilogue10collective18CollectiveEpilogueINS1I_23Sm100TmaWarpSpecializedILi4ELi2ELi16ELb1ELb0EEEJNS5_IJSG_SF_SG_EEENS5_IJNST_ISG_SC_EENST_INS5_IJNSA_ILi16EEENSA_ILi2EEEEEES18_EEEEESI_SK_SI_SK_NS1I_6fusion15FusionCallbacksIS1M_NS1U_17LinearCombinationISI_fSI_fLNS_15FloatRoundStyleE2EEES1N_S1T_JEEENS4_5SM1004TMEM4LOAD26SM100_TMEM_LOAD_32dp32b16xENS4_13SM90_TMA_LOADENS12_INS13_ILi1ELi4ELi3EEES16_NST_INS5_IJSB_S1P_EEENS5_IJS1P_SC_EEEEEEENS4_39AutoVectorizingCopyWithAssumedAlignmentILi128EEENS4_14SM90_TMA_STOREES29_S2B_S2B_EEEvvEEEEvNT_6ParamsE)
        .other          _ZN7cutlass13device_kernelINS_4gemm6kernel13GemmUniversalIN4cute5tupleIJiiiiEEENS1_10collective13CollectiveMmaINS1_35MainloopSm100TmaUmmaWarpSpecializedILi4ELi2ELi4ENS5_IJNS4_1CILi8EEENSA_ILi1EEESC_EEEEENS5_IJNSA_ILi128EEESF_NSA_ILi64EEEEEENS_6half_tENS5_IJSC_llEEESI_NS5_IJlSC_lEEENS4_8TiledMMAINS4_8MMA_AtomIJNS4_26SM100_MMA_F16BF16_2x1SM_SSISI_SI_fLi128ELi128ELNS4_4UMMA5MajorE1ELSP_0ELNSO_7ScaleInE0ELSQ_0EEEEEENS4_6LayoutINS5_IJSC_SC_SC_EEENS5_IJNSA_ILi0EEESV_SV_EEEEENS5_IJNS4_10UnderscoreESY_SY_EEEEENS4_18SM100_TMA_2SM_LOADENS4_14ComposedLayoutINS4_7SwizzleILi3ELi4ELi3EEENS4_18smem_ptr_flag_bitsILi16EEENST_INS5_IJSG_SB_EEENS5_IJSC_SG_EEEEEEEvNS4_8identityENS4_28SM100_TMA_2SM_LOAD_MULTICASTENS12_IS14_S16_NST_INS5_IJSB_SG_EEENS5_IJSG_SC_EEEEEEEvS1B_EENS_8epilogue10collective18CollectiveEpilogueINS1I_23Sm100TmaWarpSpecializedILi4ELi2ELi16ELb1ELb0EEEJNS5_IJSG_SF_SG_EEENS5_IJNST_ISG_SC_EENST_INS5_IJNSA_ILi16EEENSA_ILi2EEEEEES18_EEEEESI_SK_SI_SK_NS1I_6fusion15FusionCallbacksIS1M_NS1U_17LinearCombinationISI_fSI_fLNS_15FloatRoundStyleE2EEES1N_S1T_JEEENS4_5SM1004TMEM4LOAD26SM100_TMEM_LOAD_32dp32b16xENS4_13SM90_TMA_LOADENS12_INS13_ILi1ELi4ELi3EEES16_NST_INS5_IJSB_S1P_EEENS5_IJS1P_SC_EEEEEEENS4_39AutoVectorizingCopyWithAssumedAlignmentILi128EEENS4_14SM90_TMA_STOREES29_S2B_S2B_EEEvvEEEEvNT_6ParamsE,@"STO_CUDA_ENTRY STV_DEFAULT"
_ZN7cutlass13device_kernelINS_4gemm6kernel13GemmUniversalIN4cute5tupleIJiiiiEEENS1_10collective13CollectiveMmaINS1_35MainloopSm100TmaUmmaWarpSpecializedILi4ELi2ELi4ENS5_IJNS4_1CILi8EEENSA_ILi1EEESC_EEEEENS5_IJNSA_ILi128EEESF_NSA_ILi64EEEEEENS_6half_tENS5_IJSC_llEEESI_NS5_IJlSC_lEEENS4_8TiledMMAINS4_8MMA_AtomIJNS4_26SM100_MMA_F16BF16_2x1SM_SSISI_SI_fLi128ELi128ELNS4_4UMMA5MajorE1ELSP_0ELNSO_7ScaleInE0ELSQ_0EEEEEENS4_6LayoutINS5_IJSC_SC_SC_EEENS5_IJNSA_ILi0EEESV_SV_EEEEENS5_IJNS4_10UnderscoreESY_SY_EEEEENS4_18SM100_TMA_2SM_LOADENS4_14ComposedLayoutINS4_7SwizzleILi3ELi4ELi3EEENS4_18smem_ptr_flag_bitsILi16EEENST_INS5_IJSG_SB_EEENS5_IJSC_SG_EEEEEEEvNS4_8identityENS4_28SM100_TMA_2SM_LOAD_MULTICASTENS12_IS14_S16_NST_INS5_IJSB_SG_EEENS5_IJSG_SC_EEEEEEEvS1B_EENS_8epilogue10collective18CollectiveEpilogueINS1I_23Sm100TmaWarpSpecializedILi4ELi2ELi16ELb1ELb0EEEJNS5_IJSG_SF_SG_EEENS5_IJNST_ISG_SC_EENST_INS5_IJNSA_ILi16EEENSA_ILi2EEEEEES18_EEEEESI_SK_SI_SK_NS1I_6fusion15FusionCallbacksIS1M_NS1U_17LinearCombinationISI_fSI_fLNS_15FloatRoundStyleE2EEES1N_S1T_JEEENS4_5SM1004TMEM4LOAD26SM100_TMEM_LOAD_32dp32b16xENS4_13SM90_TMA_LOADENS12_INS13_ILi1ELi4ELi3EEES16_NST_INS5_IJSB_S1P_EEENS5_IJS1P_SC_EEEEEEENS4_39AutoVectorizingCopyWithAssumedAlignmentILi128EEENS4_14SM90_TMA_STOREES29_S2B_S2B_EEEvvEEEEvNT_6ParamsE:
[----:B------:R-:W1:Y:S01]  /*0000*/  LDC R1, c[0x0][0x37c] ;  /* 0x0000df00ff017b82 */ /* 0x000e620000000800 */
[----:B------:R-:W2:Y:S01]  /*0010*/  S2R R60, SR_TID.X ;  /* 0x00000000003c7919 */ /* 0x000ea20000002100 */
[----:B------:R-:W3:Y:S06]  /*0020*/  LDCU.64 UR8, c[0x0][0x890] ;  /* 0x00011200ff0877ac */ /* 0x000eec0008000a00 */
[----:B------:R-:W4:Y:S01]  /*0030*/  S2UR UR47, SR_CgaCtaId ;  /* 0x00000000002f79c3 */ /* 0x000f220000008800 */
[----:B------:R-:W-:Y:S02]  /*0040*/  PRMT R46, RZ, 0x7610, R46 ;  /* 0x00007610ff2e7816 */ /* 0x000fe4000000002e */
[----:B------:R-:W-:Y:S01]  /*0050*/  ELECT P1, URZ, PT ;  /* 0x0000000000ff782f */ /* 0x000fe20003820000 */
[----:B---3--:R-:W-:-:S04]  /*0060*/  UISETP.NE.U32.AND UP0, UPT, UR8, URZ, UPT ;  /* 0x000000ff0800728c */ /* 0x008fc8000bf05070 */
[----:B------:R-:W-:Y:S02]  /*0070*/  UISETP.NE.AND.EX UP0, UPT, UR9, URZ, UPT, UP0 ;  /* 0x000000ff0900728c */ /* 0x000fe4000bf05300 */
[----:B----4-:R-:W-:Y:S02]  /*0080*/  ULOP3.LUT UR48, UR47, 0x1, URZ, 0xc0, !UPT ;  /* 0x000000012f307892 */ /* 0x010fe4000f8ec0ff */
[----:B------:R-:W-:Y:S01]  /*0090*/  ULOP3.LUT UR49, UR47, 0x1, URZ, 0x3c, !UPT ;  /* 0x000000012f317892 */ /* 0x000fe2000f8e3cff */
[----:B--2---:R-:W-:-:S05]  /*00a0*/  SHF.R.U32.HI R47, RZ, 0x5, R60 ;  /* 0x00000005ff2f7819 */ /* 0x004fca000001163c */
[----:B------:R-:W2:Y:S02]  /*00b0*/  SHFL.IDX PT, R0, R47, RZ, 0x1f ;  /* 0x00001fff2f007589 */ /* 0x000ea400000e0000 */
[----:B--2---:R-:W-:Y:S01]  /*00c0*/  R2UR UR18, R0 ;  /* 0x00000000001272ca */ /* 0x004fe200000e0000 */
[----:B-1----:R-:W-:-:S14]  /*00d0*/  BRA.U UP0, `(.L_x_0) ;  /* 0x0000000100307547 */ /* 0x002fdc000b800000 */
[----:B------:R-:W1:Y:S02]  /*00e0*/  LDCU.64 UR4, c[0x0][0x888] ;  /* 0x00011100ff0477ac */ /* 0x000e640008000a00 */
[----:B-1----:R-:W-:-:S04]  /*00f0*/  UISETP.NE.U32.AND UP0, UPT, UR4, URZ, UPT ;  /* 0x000000ff0400728c */ /* 0x002fc8000bf05070 */
[----:B------:R-:W-:-:S09]  /*0100*/  UISETP.NE.AND.EX UP0, UPT, UR5, URZ, UPT, UP0 ;  /* 0x000000ff0500728c */ /* 0x000fd2000bf05300 */
[----:B------:R-:W-:Y:S05]  /*0110*/  BRA.U !UP0, `(.L_x_1) ;  /* 0x0000000108147547 */ /* 0x000fea000b800000 */
[----:B------:R-:W1:Y:S01]  /*0120*/  LDC.64 R2, c[0x0][0x888] ;  /* 0x00022200ff027b82 */ /* 0x000e620000000a00 */
[----:B------:R-:W1:Y:S02]  /*0130*/  LDCU.64 UR4, c[0x0][0x358] ;  /* 0x00006b00ff0477ac */ /* 0x000e640008000a00 */
[----:B-1----:R1:W5:Y:S01]  /*0140*/  LDG.E R27, desc[UR4][R2.64] ;  /* 0x00000004021b7981 */ /* 0x002362000c1e1900 */
[----:B------:R-:W-:Y:S01]  /*0150*/  HFMA2 R46, -RZ, RZ, 0, 5.9604644775390625e-08 ;  /* 0x00000001ff2e7431 */ /* 0x000fe200000001ff */
[----:B------:R-:W-:Y:S05]  /*0160*/  BRA `(.L_x_0) ;  /* 0x00000000000c7947 */ /* 0x000fea0003800000 */
.L_x_1:
[----:B------:R-:W1:Y:S01]  /*0170*/  LDCU UR4, c[0x0][0x880] ;  /* 0x00011000ff0477ac */ /* 0x000e620008000800 */
[----:B------:R-:W-:Y:S01]  /*0180*/  HFMA2 R46, -RZ, RZ, 0, 5.9604644775390625e-08 ;  /* 0x00000001ff2e7431 */ /* 0x000fe200000001ff */
[----:B-1----:R-:W-:-:S07]  /*0190*/  MOV R27, UR4 ;  /* 0x00000004001b7c02 */ /* 0x002fce0008000f00 */
.L_x_0:
[----:B------:R-:W2:Y:S02]  /*01a0*/  LDCU.64 UR4, c[0x0][0x8b0] ;  /* 0x00011600ff0477ac */ /* 0x000ea40008000a00 */
[----:B--2---:R-:W-:-:S04]  /*01b0*/  UISETP.NE.U32.AND UP0, UPT, UR4, URZ, UPT ;  /* 0x000000ff0400728c */ /* 0x004fc8000bf05070 */
[----:B------:R-:W-:-:S09]  /*01c0*/  UISETP.NE.AND.EX UP0, UPT, UR5, URZ, UPT, UP0 ;  /* 0x000000ff0500728c */ /* 0x000fd2000bf05300 */
[----:B------:R-:W-:Y:S05]  /*01d0*/  BRA.U UP0, `(.L_x_2) ;  /* 0x0000000100287547 */ /* 0x000fea000b800000 */
[----:B------:R-:W2:Y:S02]  /*01e0*/  LDCU.64 UR4, c[0x0][0x8a8] ;  /* 0x00011500ff0477ac */ /* 0x000ea40008000a00 */
[----:B--2---:R-:W-:-:S04]  /*01f0*/  UISETP.NE.U32.AND UP0, UPT, UR4, URZ, UPT ;  /* 0x000000ff0400728c */ /* 0x004fc8000bf05070 */
[----:B------:R-:W-:-:S09]  /*0200*/  UISETP.NE.AND.EX UP0, UPT, UR5, URZ, UPT, UP0 ;  /* 0x000000ff0500728c */ /* 0x000fd2000bf05300 */
[----:B------:R-:W-:Y:S05]  /*0210*/  BRA.U !UP0, `(.L_x_3) ;  /* 0x0000000108107547 */ /* 0x000fea000b800000 */
[----:B------:R-:W2:Y:S01]  /*0220*/  LDC.64 R24, c[0x0][0x8a8] ;  /* 0x00022a00ff187b82 */ /* 0x000ea20000000a00 */
[----:B------:R-:W2:Y:S02]  /*0230*/  LDCU.64 UR4, c[0x0][0x358] ;  /* 0x00006b00ff0477ac */ /* 0x000ea40008000a00 */
[----:B--2---:R2:W5:Y:S01]  /*0240*/  LDG.E R24, desc[UR4][R24.64] ;  /* 0x0000000418187981 */ /* 0x004562000c1e1900 */
[----:B------:R-:W-:Y:S05]  /*0250*/  BRA `(.L_x_2) ;  /* 0x0000000000087947 */ /* 0x000fea0003800000 */
.L_x_3:
[----:B------:R-:W2:Y:S02]  /*0260*/  LDCU UR4, c[0x0][0x8a0] ;  /* 0x00011400ff0477ac */ /* 0x000ea40008000800 */
[----:B--2---:R-:W-:Y:S02]  /*0270*/  MOV R24, UR4 ;  /* 0x0000000400187c02 */ /* 0x004fe40008000f00 */
.L_x_2:
[----:B------:R-:W-:Y:S01]  /*0280*/  IMAD.U32 R0, RZ, RZ, UR18 ;  /* 0x00000012ff007e24 */ /* 0x000fe2000f8e00ff */
[----:B------:R-:W-:Y:S04]  /*0290*/  BSSY.RECONVERGENT B0, `(.L_x_4) ;  /* 0x000000c000007945 */ /* 0x000fe80003800200 */
[C---:B------:R-:W-:Y:S02]  /*02a0*/  ISETP.NE.OR P2, PT, R0.reuse, 0x1, !P1 ;  /* 0x000000010000780c */ /* 0x040fe40004f45670 */
[----:B------:R-:W-:-:S11]  /*02b0*/  ISETP.NE.OR P0, PT, R0, 0x3, !P1 ;  /* 0x000000030000780c */ /* 0x000fd60004f05670 */
[----:B------:R-:W-:Y:S05]  /*02c0*/  @P2 BRA `(.L_x_5) ;  /* 0x0000000000202947 */ /* 0x000fea0003800000 */
[----:B------:R-:W3:Y:S02]  /*02d0*/  LDCU.64 UR4, c[0x0][0x348] ;  /* 0x00006900ff0477ac */ /* 0x000ee40008000a00 */
[----:B---3--:R-:W-:Y:S02]  /*02e0*/  UIADD3 UR6, UP1, UPT, UR4, 0x80, URZ ;  /* 0x0000008004067890 */ /* 0x008fe4000ff3e0ff */
[----:B------:R-:W-:Y:S02]  /*02f0*/  UIADD3 UR4, UP0, UPT, UR4, 0x180, URZ ;  /* 0x0000018004047890 */ /* 0x000fe4000ff1e0ff */
[----:B------:R-:W-:Y:S02]  /*0300*/  UIADD3.X UR7, UPT, UPT, URZ, UR5, URZ, UP1, !UPT ;  /* 0x00000005ff077290 */ /* 0x000fe40008ffe4ff */
[----:B------:R-:W-:-:S07]  /*0310*/  UIADD3.X UR5, UPT, UPT, URZ, UR5, URZ, UP0, !UPT ;  /* 0x00000005ff057290 */ /* 0x000fce00087fe4ff */
[----:B------:R3:W-:Y:S02]  /*0320*/  UTMACCTL.PF [UR6] ;  /* 0x00000000060079b9 */ /* 0x0007e40008040000 */
[----:B------:R3:W-:Y:S02]  /*0330*/  UTMACCTL.PF [UR4] ;  /* 0x00000000040079b9 */ /* 0x0007e40008040000 */
[----:B---3--:R-:W-:Y:S01]  /*0340*/  NOP ;  /* 0x0000000000007918 */ /* 0x008fe20000000000 */
.L_x_5:
[----:B------:R-:W-:Y:S05]  /*0350*/  BSYNC.RECONVERGENT B0 ;  /* 0x0000000000007941 */ /* 0x000fea0003800200 */
.L_x_4:
[----:B------:R-:W-:Y:S04]  /*0360*/  BSSY.RECONVERGENT B0, `(.L_x_6) ;  /* 0x000000a000007945 */ /* 0x000fe80003800200 */
        /* <DEDUP_REMOVED lines=9> */
.L_x_7:
[----:B------:R-:W-:Y:S05]  /*0400*/  BSYNC.RECONVERGENT B0 ;  /* 0x0000000000007941 */ /* 0x000fea0003800200 */
.L_x_6:
[----:B------:R-:W3:Y:S01]  /*0410*/  LDCU.64 UR4, c[0x0][0x888] ;  /* 0x00011100ff0477ac */ /* 0x000ee20008000a00 */
[----:B------:R-:W-:Y:S02]  /*0420*/  UISETP.EQ.U32.AND UP2, UPT, UR8, URZ, UPT ;  /* 0x000000ff0800728c */ /* 0x000fe4000bf42070 */
[----:B------:R-:W-:Y:S02]  /*0430*/  UPLOP3.LUT UP4, UPT, UPT, UPT, UPT, 0x80, 0x8 ;  /* 0x000000000008789c */ /* 0x000fe40003f8f070 */
[----:B---3--:R-:W-:-:S04]  /*0440*/  UISETP.NE.U32.AND UP0, UPT, UR4, URZ, UPT ;  /* 0x000000ff0400728c */ /* 0x008fc8000bf05070 */
[----:B------:R-:W-:-:S04]  /*0450*/  UISETP.NE.AND.EX UP1, UPT, UR5, URZ, UPT, UP0 ;  /* 0x000000ff0500728c */ /* 0x000fc8000bf25300 */
[----:B------:R-:W-:-:S04]  /*0460*/  UISETP.EQ.OR.EX UP3, UPT, UR9, URZ, !UP1, UP2 ;  /* 0x000000ff0900728c */ /* 0x000fc8000cf62720 */
[----:B------:R-:W-:-:S06]  /*0470*/  UP2UR UR4, UPR, URZ, 0x8 ;  /* 0x00000008ff047883 */ /* 0x000fcc0008000000 */
[----:B------:R-:W-:Y:S01]  /*0480*/  MOV R51, UR4 ;  /* 0x0000000400337c02 */ /* 0x000fe20008000f00 */
[----:B------:R-:W-:Y:S06]  /*0490*/  BRA.U !UP3, `(.L_x_8) ;  /* 0x000000010b207547 */ /* 0x000fec000b800000 */
[----:B------:R-:W-:Y:S01]  /*04a0*/  UISETP.NE.U32.AND UP2, UPT, UR8, URZ, UPT ;  /* 0x000000ff0800728c */ /* 0x000fe2000bf45070 */
[----:B-----5:R-:W-:Y:S01]  /*04b0*/  FSETP.NEU.AND P0, PT, R27, RZ, PT ;  /* 0x000000ff1b00720b */ /* 0x020fe20003f0d000 */
[----:B------:R-:W-:Y:S02]  /*04c0*/  USEL UR4, URZ, 0xffffffff, UP1 ;  /* 0xffffffffff047887 */ /* 0x000fe40008800000 */
[----:B------:R-:W-:-:S10]  /*04d0*/  UISETP.NE.AND.EX UP2, UPT, UR9, URZ, UPT, UP2 ;  /* 0x000000ff0900728c */ /* 0x000fd4000bf45320 */
[----:B------:R-:W-:Y:S01]  /*04e0*/  VOTEU.ANY UP0, P0 ;  /* 0x0000000000ff7886 */ /* 0x000fe20000000100 */
[----:B------:R-:W-:-:S04]  /*04f0*/  @!UP2 USEL UR4, URZ, 0xffffffff, UP0 ;  /* 0xffffffffff04a887 */ /* 0x000fc80008000000 */
[----:B------:R-:W-:-:S04]  /*0500*/  ULOP3.LUT UR4, UR4, 0x1, URZ, 0xc0, !UPT ;  /* 0x0000000104047892 */ /* 0x000fc8000f8ec0ff */
[----:B------:R-:W-:-:S11]  /*0510*/  UISETP.NE.U32.AND UP4, UPT, UR4, 0x1, UPT ;  /* 0x000000010400788c */ /* 0x000fd6000bf85070 */
.L_x_8:
[----:B------:R-:W3:Y:S01]  /*0520*/  SHFL.IDX PT, R0, R47, RZ, 0x1f ;  /* 0x00001fff2f007589 */ /* 0x000ee200000e0000 */
[----:B------:R-:W-:-:S04]  /*0530*/  UISETP.NE.AND UP0, UPT, UR18, 0x2, UPT ;  /* 0x000000021200788c */ /* 0x000fc8000bf05270 */
[----:B------:R-:W-:Y:S02]  /*0540*/  UISETP.EQ.AND UP2, UPT, UR48, URZ, !UP0 ;  /* 0x000000ff3000728c */ /* 0x000fe4000c742270 */
[----:B------:R-:W-:-:S04]  /*0550*/  USEL UR55, URZ, 0x1, UP0 ;  /* 0x00000001ff377887 */ /* 0x000fc80008000000 */
[----:B------:R-:W-:Y:S02]  /*0560*/  PLOP3.LUT P3, PT, P1, PT, UP2, 0x80, 0x8 ;  /* 0x000000000008781c */ /* 0x000fe40000f6f028 */
[----:B---3--:R-:W-:-:S13]  /*0570*/  ISETP.NE.AND P0, PT, R0, RZ, PT ;  /* 0x000000ff0000720c */ /* 0x008fda0003f05270 */
[----:B------:R-:W-:Y:S05]  /*0580*/  @P0 BRA `(.L_x_9) ;  /* 0x0000000000540947 */ /* 0x000fea0003800000 */
[----:B------:R-:W-:Y:S01]  /*0590*/  UMOV UR4, 0x400 ;  /* 0x0000040000047882 */ /* 0x000fe20000000000 */
[----:B------:R-:W-:Y:S01]  /*05a0*/  UMOV UR8, 0x1 ;  /* 0x0000000100087882 */ /* 0x000fe20000000000 */
[----:B------:R-:W-:Y:S01]  /*05b0*/  UMOV UR6, 0x4 ;  /* 0x0000000400067882 */ /* 0x000fe20000000000 */
[----:B------:R-:W-:Y:S02]  /*05c0*/  ULEA UR4, UR47, UR4, 0x18 ;  /* 0x000000042f047291 */ /* 0x000fe4000f8ec0ff */
[----:B------:R-:W-:-:S04]  /*05d0*/  UIADD3 UR8, UPT, UPT, -UR8, 0x100000, URZ ;  /* 0x0010000008087890 */ /* 0x000fc8000fffe1ff */
[----:B------:R-:W-:Y:S02]  /*05e0*/  USHF.L.U32 UR9, UR8, 0xb, URZ ;  /* 0x0000000b08097899 */ /* 0x000fe400080006ff */
[----:B------:R-:W-:Y:S02]  /*05f0*/  USHF.L.U32 UR8, UR8, 0x1, URZ ;  /* 0x0000000108087899 */ /* 0x000fe400080006ff */
[----:B------:R-:W-:-:S04]  /*0600*/  UIADD3 UR6, UPT, UPT, -UR6, 0x100000, URZ ;  /* 0x0010000006067890 */ /* 0x000fc8000fffe1ff */
[----:B------:R-:W-:Y:S02]  /*0610*/  USHF.L.U32 UR7, UR6, 0xb, URZ ;  /* 0x0000000b06077899 */ /* 0x000fe400080006ff */
[----:B------:R-:W-:Y:S01]  /*0620*/  USHF.L.U32 UR6, UR6, 0x1, URZ ;  /* 0x0000000106067899 */ /* 0x000fe200080006ff */
[----:B------:R-:W-:Y:S01]  /*0630*/  ELECT P0, URZ, PT ;  /* 0x0000000000ff782f */ /* 0x000fe20003800000 */
[----:B------:R-:W3:Y:S02]  /*0640*/  FENCE.VIEW.ASYNC.S ;  /* 0x00000000000073c6 */ /* 0x000ee40000000000 */
[----:B---3--:R3:W4:Y:S08]  /*0650*/  SYNCS.EXCH.64 URZ, [UR4], UR8 ;  /* 0x0000000804ff75b2 */ /* 0x0087300008000100 */
[----:B------:R3:W1:Y:S01]  /*0660*/  SYNCS.EXCH.64 URZ, [UR4+0x20], UR6 ;  /* 0x0000200604ff75b2 */ /* 0x0006620008000100 */
[----:B------:R3:W1:Y:S01]  /*0670*/  SYNCS.EXCH.64 URZ, [UR4+0x8], UR8 ;  /* 0x0000080804ff75b2 */ /* 0x0006620008000100 */
[----:B------:R3:W1:Y:S01]  /*0680*/  SYNCS.EXCH.64 URZ, [UR4+0x28], UR6 ;  /* 0x0000280604ff75b2 */ /* 0x0006620008000100 */
[----:B------:R3:W1:Y:S01]  /*0690*/  SYNCS.EXCH.64 URZ, [UR4+0x10], UR8 ;  /* 0x0000100804ff75b2 */ /* 0x0006620008000100 */
[----:B------:R3:W1:Y:S01]  /*06a0*/  SYNCS.EXCH.64 URZ, [UR4+0x30], UR6 ;  /* 0x0000300604ff75b2 */ /* 0x0006620008000100 */
[----:B------:R3:W1:Y:S01]  /*06b0*/  SYNCS.EXCH.64 URZ, [UR4+0x18], UR8 ;  /* 0x0000180804ff75b2 */ /* 0x0006620008000100 */
[----:B------:R3:W1:Y:S01]  /*06c0*/  SYNCS.EXCH.64 URZ, [UR4+0x38], UR6 ;  /* 0x0000380604ff75b2 */ /* 0x0006620008000100 */
[----:B------:R-:W-:Y:S01]  /*06d0*/  NOP ;  /* 0x0000000000007918 */ /* 0x000fe20000000000 */
.L_x_9:
[----:B------:R-:W2:Y:S01]  /*06e0*/  SHFL.IDX PT, R0, R47, RZ, 0x1f ;  /* 0x00001fff2f007589 */ /* 0x000ea200000e0000 */
[----:B------:R-:W-:Y:S01]  /*06f0*/  NOP ;  /* 0x0000000000007918 */ /* 0x000fe20000000000 */
[----:B--2---:R-:W-:-:S13]  /*0700*/  ISETP.NE.AND P0, PT, R0, 0x1, PT ;  /* 0x000000010000780c */ /* 0x004fda0003f05270 */
[----:B------:R-:W-:Y:S05]  /*0710*/  @P0 BRA `(.L_x_10) ;  /* 0x0000000000540947 */ /* 0x000fea0003800000 */
[----:B---3--:R-:W-:Y:S01]  /*0720*/  UMOV UR4, 0x400 ;  /* 0x0000040000047882 */ /* 0x008fe20000000000 */
        /* <DEDUP_REMOVED lines=10> */
[----:B------:R-:W2:Y:S02]  /*07d0*/  FENCE.VIEW.ASYNC.S ;  /* 0x00000000000073c6 */ /* 0x000ea40000000000 */
[----:B--2---:R2:W3:Y:S08]  /*07e0*/  SYNCS.EXCH.64 URZ, [UR4+0x40], UR8 ;  /* 0x0000400804ff75b2 */ /* 0x0044f00008000100 */
        /* <DEDUP_REMOVED lines=8> */
.L_x_10:
[----:B------:R-:W4:Y:S01]  /*0870*/  SHFL.IDX PT, R0, R47, RZ, 0x1f ;  /* 0x00001fff2f007589 */ /* 0x000f2200000e0000 */
[----:B------:R-:W-:Y:S01]  /*0880*/  NOP ;  /* 0x0000000000007918 */ /* 0x000fe20000000000 */
[----:B----4-:R-:W-:-:S13]  /*0890*/  ISETP.NE.AND P0, PT, R0, 0x3, PT ;  /* 0x000000030000780c */ /* 0x010fda0003f05270 */
[----:B------:R-:W-:Y:S05]  /*08a0*/  @P0 BRA `(.L_x_11) ;  /* 0x00000000002c0947 */ /* 0x000fea0003800000 */
[----:B--23--:R-:W-:Y:S01]  /*08b0*/  UMOV UR6, 0x400 ;  /* 0x0000040000067882 */ /* 0x00cfe20000000000 */
[----:B------:R-:W-:Y:S01]  /*08c0*/  UMOV UR4, 0x20 ;  /* 0x0000002000047882 */ /* 0x000fe20000000000 */
[----:B------:R-:W-:Y:S02]  /*08d0*/  ULEA UR6, UR47, UR6, 0x18 ;  /* 0x000000062f067291 */ /* 0x000fe4000f8ec0ff */
[----:B------:R-:W-:-:S04]  /*08e0*/  UIADD3 UR4, UPT, UPT, -UR4, 0x100000, URZ ;  /* 0x0010000004047890 */ /* 0x000fc8000fffe1ff */
[----:B------:R-:W-:Y:S02]  /*08f0*/  USHF.L.U32 UR5, UR4, 0xb, URZ ;  /* 0x0000000b04057899 */ /* 0x000fe400080006ff */
[----:B------:R-:W-:Y:S01]  /*0900*/  USHF.L.U32 UR4, UR4, 0x1, URZ ;  /* 0x0000000104047899 */ /* 0x000fe200080006ff */
[----:B------:R-:W-:Y:S01]  /*0910*/  ELECT P0, URZ, PT ;  /* 0x0000000000ff782f */ /* 0x000fe20003800000 */
[----:B------:R-:W2:Y:S10]  /*0920*/  FENCE.VIEW.ASYNC.S ;  /* 0x00000000000073c6 */ /* 0x000eb40000000000 */
[----:B--2---:R4:W2:Y:S01]  /*0930*/  SYNCS.EXCH.64 URZ, [UR6+0x80], UR4 ;  /* 0x0000800406ff75b2 */ /* 0x0048a20008000100 */
[----:B------:R4:W3:Y:S02]  /*0940*/  SYNCS.EXCH.64 URZ, [UR6+0x88], UR4 ;  /* 0x0000880406ff75b2 */ /* 0x0008e40008000100 */
[----:B----4-:R-:W-:Y:S01]  /*0950*/  NOP ;  /* 0x0000000000007918 */ /* 0x010fe20000000000 */
.L_x_11:
[----:B------:R-:W4:Y:S01]  /*0960*/  SHFL.IDX PT, R0, R47, RZ, 0x1f ;  /* 0x00001fff2f007589 */ /* 0x000f2200000e0000 */
[----:B------:R-:W-:Y:S01]  /*0970*/  NOP ;  /* 0x0000000000007918 */ /* 0x000fe20000000000 */
[----:B----4-:R-:W-:-:S13]  /*0980*/  ISETP.NE.AND P0, PT, R0, 0x4, PT ;  /* 0x000000040000780c */ /* 0x010fda0003f05270 */
[----:B------:R-:W-:Y:S05]  /*0990*/  @P0 BRA `(.L_x_12) ;  /* 0x0000000000480947 */ /* 0x000fea0003800000 */
[----:B--23--:R-:W-:Y:S01]  /*09a0*/  UMOV UR4, 0x720 ;  /* 0x0000072000047882 */ /* 0x00cfe20000000000 */
[----:B------:R-:W-:Y:S01]  /*09b0*/  UMOV UR6, 0x400 ;  /* 0x0000040000067882 */ /* 0x000fe20000000000 */
[----:B------:R-:W-:Y:S01]  /*09c0*/  USEL UR4, UR4, 0x620, UP4 ;  /* 0x0000062004047887 */ /* 0x000fe2000a000000 */
        /* <DEDUP_REMOVED lines=10> */
[----:B--2---:R4:W2:Y:S08]  /*0a70*/  SYNCS.EXCH.64 URZ, [UR6+0x90], UR8 ;  /* 0x0000900806ff75b2 */ /* 0x0048b00008000100 */
[----:B------:R4:W3:Y:S01]  /*0a80*/  SYNCS.EXCH.64 URZ, [UR6+0xa0], UR4 ;  /* 0x0000a00406ff75b2 */ /* 0x0008e20008000100 */
[----:B------:R4:W1:Y:S01]  /*0a90*/  SYNCS.EXCH.64 URZ, [UR6+0x98], UR8 ;  /* 0x0000980806ff75b2 */ /* 0x0008620008000100 */
[----:B------:R4:W1:Y:S02]  /*0aa0*/  SYNCS.EXCH.64 URZ, [UR6+0xa8], UR4 ;  /* 0x0000a80406ff75b2 */ /* 0x0008640008000100 */
[----:B----4-:R-:W-:Y:S01]  /*0ab0*/  NOP ;  /* 0x0000000000007918 */ /* 0x010fe20000000000 */
.L_x_12:
[----:B------:R-:W4:Y:S01]  /*0ac0*/  SHFL.IDX PT, R0, R47, RZ, 0x1f ;  /* 0x00001fff2f007589 */ /* 0x000f2200000e0000 */
[----:B------:R-:W-:Y:S01]  /*0ad0*/  NOP ;  /* 0x0000000000007918 */ /* 0x000fe20000000000 */
[----:B----4-:R-:W-:-:S13]  /*0ae0*/  ISETP.NE.AND P0, PT, R0, 0x5, PT ;  /* 0x000000050000780c */ /* 0x010fda0003f05270 */
[----:B------:R-:W-:Y:S05]  /*0af0*/  @P0 BRA `(.L_x_13) ;  /* 0x0000000000540947 */ /* 0x000fea0003800000 */
[----:B--23--:R-:W-:Y:S01]  /*0b00*/  UMOV UR4, 0x400 ;  /* 0x0000040000047882 */ /* 0x00cfe20000000000 */
        /* <DEDUP_REMOVED lines=14> */
[----:B------:R4:W1:Y:S01]  /*0bf0*/  SYNCS.EXCH.64 URZ, [UR4+0xd8], UR8 ;  /* 0x0000d80804ff75b2 */ /* 0x0008620008000100 */
[----:B------:R4:W1:Y:S01]  /*0c00*/  SYNCS.EXCH.64 URZ, [UR4+0xc0], UR6 ;  /* 0x0000c00604ff75b2 */ /* 0x0008620008000100 */
[----:B------:R4:W1:Y:S01]  /*0c10*/  SYNCS.EXCH.64 URZ, [UR4+0xe0], UR8 ;  /* 0x0000e00804ff75b2 */ /* 0x0008620008000100 */
[----:B------:R4:W1:Y:S01]  /*0c20*/  SYNCS.EXCH.64 URZ, [UR4+0xc8], UR6 ;  /* 0x0000c80604ff75b2 */ /* 0x0008620008000100 */
[----:B------:R4:W1:Y:S02]  /*0c30*/  SYNCS.EXCH.64 URZ, [UR4+0xe8], UR8 ;  /* 0x0000e80804ff75b2 */ /* 0x0008640008000100 */
[----:B----4-:R-:W-:Y:S01]  /*0c40*/  NOP ;  /* 0x0000000000007918 */ /* 0x010fe20000000000 */
.L_x_13:
[----:B------:R-:W4:Y:S01]  /*0c50*/  SHFL.IDX PT, R0, R47, RZ, 0x1f ;  /* 0x00001fff2f007589 */ /* 0x000f2200000e0000 */
[----:B------:R-:W-:Y:S01]  /*0c60*/  ISETP.NE.OR P1, PT, RZ, UR18, !P1 ;  /* 0x00000012ff007c0c */ /* 0x000fe2000cf25670 */
        /* <DEDUP_REMOVED lines=12> */
[----:B------:R4:W3:Y:S01]  /*0d30*/  SYNCS.EXCH.64 URZ, [UR4+0x100], UR6 ;  /* 0x0001000604ff75b2 */ /* 0x0008e20008000100 */
[----:B------:R4:W1:Y:S01]  /*0d40*/  SYNCS.EXCH.64 URZ, [UR4+0xf8], UR6 ;  /* 0x0000f80604ff75b2 */ /* 0x0008620008000100 */
[----:B------:R4:W1:Y:S02]  /*0d50*/  SYNCS.EXCH.64 URZ, [UR4+0x108], UR6 ;  /* 0x0001080604ff75b2 */ /* 0x0008640008000100 */
[----:B----4-:R-:W-:Y:S01]  /*0d60*/  NOP ;  /* 0x0000000000007918 */ /* 0x010fe20000000000 */
.L_x_14:
[----:B------:R-:W-:Y:S01]  /*0d70*/  VOTEU.ALL UP0, P1 ;  /* 0x0000000000ff7886 */ /* 0x000fe20000800000 */
[----:B--23--:R-:W-:Y:S01]  /*0d80*/  UMOV UR4, 0x20 ;  /* 0x0000002000047882 */ /* 0x00cfe20000000000 */
[----:B------:R-:W2:Y:S01]  /*0d90*/  LDCU UR7, c[0x0][0x36c] ;  /* 0x00006d80ff0777ac */ /* 0x000ea20008000800 */
[----:B------:R-:W-:Y:S01]  /*0da0*/  NOP ;  /* 0x0000000000007918 */ /* 0x000fe20000000000 */
[----:B------:R-:W-:Y:S01]  /*0db0*/  LOP3.LUT R0, R60, 0x1f, RZ, 0xc0, !PT ;  /* 0x0000001f3c007812 */ /* 0x000fe200078ec0ff */
[----:B------:R-:W-:Y:S01]  /*0dc0*/  @!UP0 UMOV UR6, 0x400 ;  /* 0x0000040000068882 */ /* 0x000fe20000000000 */
[----:B------:R-:W-:-:S04]  /*0dd0*/  @!UP0 UIADD3 UR4, UPT, UPT, -UR4, 0x100000, URZ ;  /* 0x0010000004048890 */ /* 0x000fc8000fffe1ff */
[----:B------:R-:W-:Y:S02]  /*0de0*/  @!UP0 USHF.L.U32 UR5, UR4, 0xb, URZ ;  /* 0x0000000b04058899 */ /* 0x000fe400080006ff */
[----:B------:R-:W-:Y:S02]  /*0df0*/  @!UP0 USHF.L.U32 UR4, UR4, 0x1, URZ ;  /* 0x0000000104048899 */ /* 0x000fe400080006ff */
[----:B------:R-:W-:Y:S01]  /*0e00*/  @!UP0 ULEA UR6, UR47, UR6, 0x18 ;  /* 0x000000062f068291 */ /* 0x000fe2000f8ec0ff */
[----:B------:R-:W-:Y:S01]  /*0e10*/  VOTEU.ALL UP0, P1 ;  /* 0x0000000000ff7886 */ /* 0x000fe20000800000 */
[----:B------:R-:W-:Y:S02]  /*0e20*/  UISETP.NE.AND UP5, UPT, UR18, URZ, UPT ;  /* 0x000000ff1200728c */ /* 0x000fe4000bfa5270 */
[----:B--2---:R-:W-:Y:S01]  /*0e30*/  UISETP.EQ.U32.AND UP6, UPT, UR7, 0x1, UPT ;  /* 0x000000010700788c */ /* 0x004fe2000bfc2070 */
[----:B------:R-:W2:Y:S07]  /*0e40*/  FENCE.VIEW.ASYNC.S ;  /* 0x00000000000073c6 */ /* 0x000eae0000000000 */
[----:B--2---:R2:W3:Y:S01]  /*0e50*/  @!UP0 SYNCS.EXCH.64 URZ, [UR6+0x110], UR4 ;  /* 0x0001100406ff85b2 */ /* 0x0044e20008000100 */
[----:B------:R-:W-:Y:S05]  /*0e60*/  BRA.U !UP6, `(.L_x_15) ;  /* 0x000000010e087547 */ /* 0x000fea000b800000 */
[----:B-1-3--:R-:W-:Y:S01]  /*0e70*/  UCGABAR_ARV ;  /* 0x00000000000079c7 */ /* 0x00afe20008000000 */
[----:B------:R-:W-:Y:S05]  /*0e80*/  BRA `(.L_x_16) ;  /* 0x0000000000047947 */ /* 0x000fea0003800000 */
.L_x_15:
[----:B-1-3--:R-:W-:Y:S01]  /*0e90*/  NOP ;  /* 0x0000000000007918 */ /* 0x00afe20000000000 */
.L_x_16:
[----:B------:R-:W1:Y:S01]  /*0ea0*/  S2UR UR31, SR_CTAID.X ;  /* 0x00000000001f79c3 */ /* 0x000e620000002500 */
[----:B------:R-:W-:-:S05]  /*0eb0*/  CS2R.32 R50, SR_CgaSize ;  /* 0x0000000000327805 */ /* 0x000fca0000008a00 */
[----:B------:R-:W-:-:S05]  /*0ec0*/  IMAD R50, R50, -0xa0, RZ ;  /* 0xffffff6032327824 */ /* 0x000fca00078e02ff */
[----:B--2---:R-:W-:-:S14]  /*0ed0*/  R2UR UR5, R50 ;  /* 0x00000000320572ca */ /* 0x004fdc00000e0000 */
[----:B------:R-:W2:Y:S01]  /*0ee0*/  LDCU UR5, c[0x0][UR5+0x2b0] ;  /* 0x00005600050577ac */ /* 0x000ea20008000800 */
[----:B------:R-:W-:-:S05]  /*0ef0*/  CS2R.32 R50, SR_CgaSize ;  /* 0x0000000000327805 */ /* 0x000fca0000008a00 */
[----:B------:R-:W-:-:S05]  /*0f00*/  IMAD R50, R50, -0xa0, RZ ;  /* 0xffffff6032327824 */ /* 0x000fca00078e02ff */
[----:B------:R-:W-:-:S14]  /*0f10*/  R2UR UR4, R50 ;  /* 0x00000000320472ca */ /* 0x000fdc00000e0000 */
[----:B------:R-:W3:Y:S01]  /*0f20*/  LDCU UR4, c[0x0][UR4+0x2b4] ;  /* 0x00005680040477ac */ /* 0x000ee20008000800 */
[----:B------:R-:W4:Y:S01]  /*0f30*/  S2UR UR30, SR_CTAID.Y ;  /* 0x00000000001e79c3 */ /* 0x000f220000002600 */
[----:B------:R-:W-:-:S05]  /*0f40*/  CS2R.32 R50, SR_CgaSize ;  /* 0x0000000000327805 */ /* 0x000fca0000008a00 */
[----:B------:R-:W-:-:S05]  /*0f50*/  IMAD R50, R50, -0xa0, RZ ;  /* 0xffffff6032327824 */ /* 0x000fca00078e02ff */
[----:B------:R-:W-:-:S14]  /*0f60*/  R2UR UR7, R50 ;  /* 0x00000000320772ca */ /* 0x000fdc00000e0000 */
[----:B------:R-:W3:Y:S01]  /*0f70*/  LDCU UR7, c[0x0][UR7+0x2a4] ;  /* 0x00005480070777ac */ /* 0x000ee20008000800 */
[----:B------:R-:W-:-:S05]  /*0f80*/  CS2R.32 R50, SR_CgaSize ;  /* 0x0000000000327805 */ /* 0x000fca0000008a00 */
[----:B------:R-:W-:-:S05]  /*0f90*/  IMAD R50, R50, -0xa0, RZ ;  /* 0xffffff6032327824 */ /* 0x000fca00078e02ff */
[----:B------:R-:W-:-:S14]  /*0fa0*/  R2UR UR63, R50 ;  /* 0x00000000323f72ca */ /* 0x000fdc00000e0000 */
[----:B------:R-:W3:Y:S01]  /*0fb0*/  LDCU UR63, c[0x0][UR63+0x2a0] ;  /* 0x000054003f3f77ac */ /* 0x000ee20008000800 */
[----:B------:R-:W-:Y:S01]  /*0fc0*/  UISETP.GT.U32.AND UP0, UPT, UR48, 0xffff, UPT ;  /* 0x0000ffff3000788c */ /* 0x000fe2000bf04070 */
[----:B------:R-:W3:Y:S01]  /*0fd0*/  LDCU UR19, c[0x0][0xb24] ;  /* 0x00016480ff1377ac */ /* 0x000ee20008000800 */
[----:B------:R-:W3:Y:S01]  /*0fe0*/  LDCU UR45, c[0x0][0xb24] ;  /* 0x00016480ff2d77ac */ /* 0x000ee20008000800 */
[----:B-1----:R-:W-:Y:S01]  /*0ff0*/  I2FP.F32.U32 R3, UR31 ;  /* 0x0000001f00037c45 */ /* 0x002fe20008201000 */
[----:B------:R-:W1:Y:S04]  /*1000*/  LDCU UR23, c[0x0][0xb30] ;  /* 0x00016600ff1777ac */ /* 0x000e680008000800 */
[----:B--2---:R-:W-:Y:S01]  /*1010*/  FMUL R3, R3, UR5 ;  /* 0x0000000503037c20 */ /* 0x004fe20008400000 */
[----:B------:R-:W-:Y:S01]  /*1020*/  USHF.L.U32 UR24, UR47, 0x9, URZ ;  /* 0x000000092f187899 */ /* 0x000fe200080006ff */
[----:B----4-:R-:W-:Y:S01]  /*1030*/  I2FP.F32.U32 R2, UR30 ;  /* 0x0000001e00027c45 */ /* 0x010fe20008201000 */
[----:B------:R-:W-:-:S03]  /*1040*/  USHF.L.U32 UR46, UR31, 0x6, URZ ;  /* 0x000000061f2e7899 */ /* 0x000fc600080006ff */
[----:B------:R-:W2:Y:S01]  /*1050*/  F2I.U32.TRUNC.NTZ R3, R3 ;  /* 0x0000000300037305 */ /* 0x000ea2000020f000 */
[----:B------:R-:W-:Y:S01]  /*1060*/  USEL UR21, UR48, 0xffff, !UP0 ;  /* 0x0000ffff30157887 */ /* 0x000fe2000c000000 */
[----:B---3--:R-:W-:-:S06]  /*1070*/  FMUL R2, R2, UR4 ;  /* 0x0000000402027c20 */ /* 0x008fcc0008400000 */
[----:B------:R-:W3:Y:S01]  /*1080*/  F2I.U32.TRUNC.NTZ R2, R2 ;  /* 0x0000000200027305 */ /* 0x000ee2000020f000 */
[----:B--2---:R-:W-:Y:S02]  /*1090*/  R2UR UR4, R3 ;  /* 0x00000000030472ca */ /* 0x004fe400000e0000 */
[----:B------:R-:W-:Y:S02]  /*10a0*/  PRMT R3, RZ, 0x7610, R3 ;  /* 0x00007610ff037816 */ /* 0x000fe40000000003 */
[----:B---3--:R-:W-:Y:S02]  /*10b0*/  R2UR UR6, R2 ;  /* 0x00000000020672ca */ /* 0x008fe400000e0000 */
[----:B------:R-:W-:-:S07]  /*10c0*/  PRMT R2, RZ, 0x7610, R2 ;  /* 0x00007610ff027816 */ /* 0x000fce0000000002 */
[----:B------:R-:W-:-:S04]  /*10d0*/  UIADD3 UR5, UPT, UPT, -UR4, URZ, URZ ;  /* 0x000000ff04057290 */ /* 0x000fc8000fffe1ff */
[----:B------:R-:W-:Y:S02]  /*10e0*/  UIMAD UR63, UR63, UR5, UR31 ;  /* 0x000000053f3f72a4 */ /* 0x000fe4000f8e021f */
[----:B------:R-:W-:-:S04]  /*10f0*/  UIADD3 UR4, UPT, UPT, -UR6, URZ, URZ ;  /* 0x000000ff06047290 */ /* 0x000fc8000fffe1ff */
[----:B------:R-:W-:-:S06]  /*1100*/  UIMAD UR4, UR7, UR4, UR30 ;  /* 0x00000004070472a4 */ /* 0x000fcc000f8e021e */
[----:B------:R-:W-:Y:S01]  /*1110*/  IMAD.U32 R50, RZ, RZ, UR4 ;  /* 0x00000004ff327e24 */ /* 0x000fe2000f8e00ff */
[----:B-1----:R-:W-:Y:S06]  /*1120*/  BRA.U UP5, `(.L_x_17) ;  /* 0x0000000105687547 */ /* 0x002fec000b800000 */
[----:B------:R-:W-:Y:S01]  /*1130*/  R2UR UR4, R50 ;  /* 0x00000000320472ca */ /* 0x000fe200000e0000 */
[----:B------:R-:W-:-:S12]  /*1140*/  ULOP3.LUT UR5, UR63, 0x4, URZ, 0x3c, !UPT ;  /* 0x000000043f057892 */ /* 0x000fd8000f8e3cff */
[----:B------:R-:W-:Y:S02]  /*1150*/  UISETP.NE.AND UP0, UPT, UR4, URZ, UPT ;  /* 0x000000ff0400728c */ /* 0x000fe4000bf05270 */
[----:B------:R-:W-:Y:S02]  /*1160*/  ULOP3.LUT UR4, UR63, 0x2, URZ, 0x3c, !UPT ;  /* 0x000000023f047892 */ /* 0x000fe4000f8e3cff */
[----:B------:R-:W-:-:S04]  /*1170*/  UISETP.GT.U32.AND UP2, UPT, UR63, 0x1, UP0 ;  /* 0x000000013f00788c */ /* 0x000fc80008744070 */
[----:B------:R-:W-:Y:S02]  /*1180*/  USEL UR8, URZ, 0x1, UP2 ;  /* 0x00000001ff087887 */ /* 0x000fe40009000000 */
[----:B------:R-:W-:Y:S02]  /*1190*/  USEL UR7, URZ, 0x2, UP2 ;  /* 0x00000002ff077887 */ /* 0x000fe40009000000 */
[----:B------:R-:W-:Y:S02]  /*11a0*/  UISETP.GT.U32.AND UP2, UPT, UR4, 0x1, UP0 ;  /* 0x000000010400788c */ /* 0x000fe40008744070 */
[----:B------:R-:W-:Y:S02]  /*11b0*/  ULOP3.LUT UR4, UR63, 0x6, URZ, 0x3c, !UPT ;  /* 0x000000063f047892 */ /* 0x000fe4000f8e3cff */
[----:B------:R-:W-:Y:S02]  /*11c0*/  USEL UR6, URZ, 0x4, UP2 ;  /* 0x00000004ff067887 */ /* 0x000fe40009000000 */
[----:B------:R-:W-:-:S02]  /*11d0*/  USEL UR9, URZ, 0x8, UP2 ;  /* 0x00000008ff097887 */ /* 0x000fc40009000000 */
[----:B------:R-:W-:Y:S02]  /*11e0*/  UISETP.GT.U32.AND UP2, UPT, UR5, 0x1, UP0 ;  /* 0x000000010500788c */ /* 0x000fe40008744070 */
[----:B------:R-:W-:Y:S02]  /*11f0*/  UISETP.GT.U32.AND UP0, UPT, UR4, 0x1, UP0 ;  /* 0x000000010400788c */ /* 0x000fe40008704070 */
[----:B------:R-:W-:Y:S02]  /*1200*/  USEL UR4, URZ, 0x10, UP2 ;  /* 0x00000010ff047887 */ /* 0x000fe40009000000 */
[----:B------:R-:W-:Y:S02]  /*1210*/  UIADD3 UR5, UPT, UPT, UR6, UR7, UR8 ;  /* 0x0000000706057290 */ /* 0x000fe4000fffe008 */
[----:B------:R-:W-:Y:S02]  /*1220*/  USEL UR7, URZ, 0x40, UP0 ;  /* 0x00000040ff077887 */ /* 0x000fe40008000000 */
[----:B------:R-:W-:-:S02]  /*1230*/  USEL UR8, URZ, 0x20, UP2 ;  /* 0x00000020ff087887 */ /* 0x000fc40009000000 */
[----:B------:R-:W-:Y:S02]  /*1240*/  UIADD3 UR5, UPT, UPT, UR4, UR5, UR9 ;  /* 0x0000000504057290 */ /* 0x000fe4000fffe009 */
[----:B------:R-:W-:Y:S02]  /*1250*/  ULOP3.LUT UR4, UR63, 0xfffffffe, URZ, 0xc0, !UPT ;  /* 0xfffffffe3f047892 */ /* 0x000fe4000f8ec0ff */
[----:B------:R-:W-:Y:S02]  /*1260*/  USEL UR6, URZ, 0x80, UP0 ;  /* 0x00000080ff067887 */ /* 0x000fe40008000000 */
[----:B------:R-:W-:-:S03]  /*1270*/  UIADD3 UR5, UPT, UPT, UR7, UR5, UR8 ;  /* 0x0000000507057290 */ /* 0x000fc6000fffe008 */
[----:B------:R-:W-:Y:S01]  /*1280*/  UMOV UR7, 0x3 ;  /* 0x0000000300077882 */ /* 0x000fe20000000000 */
[----:B------:R-:W-:Y:S02]  /*1290*/  UIADD3 UR5, UPT, UPT, UR5, UR6, URZ ;  /* 0x0000000605057290 */ /* 0x000fe4000fffe0ff */
[----:B------:R-:W-:-:S04]  /*12a0*/  USHF.L.U32 UR4, UR7, UR4, URZ ;  /* 0x0000000407047299 */ /* 0x000fc800080006ff */
[----:B------:R-:W-:Y:S02]  /*12b0*/  MOV R3, UR5 ;  /* 0x0000000500037c02 */ /* 0x000fe40008000f00 */
[----:B------:R-:W-:-:S07]  /*12c0*/  IMAD.U32 R2, RZ, RZ, UR4 ;  /* 0x00000004ff027e24 */ /* 0x000fce000f8e00ff */
.L_x_17:
[----:B------:R-:W1:Y:S01]  /*12d0*/  S2UR UR36, SR_CTAID.Z ;  /* 0x00000000002479c3 */ /* 0x000e620000002700 */
[----:B------:R-:W-:Y:S01]  /*12e0*/  UISETP.GE.AND UP0, UPT, UR19, 0x1, UPT ;  /* 0x000000011300788c */ /* 0x000fe2000bf06270 */
[----:B------:R-:W-:-:S08]  /*12f0*/  UMOV UR25, 0x55 ;  /* 0x0000005500197882 */ /* 0x000fd00000000000 */
[----:B------:R-:W-:Y:S05]  /*1300*/  BRA.U !UP0, `(.L_x_18) ;  /* 0x0000000108d07547 */ /* 0x000fea000b800000 */
[----:B------:R-:W2:Y:S01]  /*1310*/  LDCU.128 UR12, c[0x0][0xb10] ;  /* 0x00016200ff0c77ac */ /* 0x000ea20008000c00 */
[----:B------:R-:W3:Y:S01]  /*1320*/  LDCU UR6, c[0x0][0x370] ;  /* 0x00006e00ff0677ac */ /* 0x000ee20008000800 */
[----:B------:R-:W4:Y:S01]  /*1330*/  LDCU UR7, c[0x0][0x374] ;  /* 0x00006e80ff0777ac */ /* 0x000f220008000800 */
[----:B------:R-:W1:Y:S01]  /*1340*/  LDCU UR20, c[0x0][0xb0c] ;  /* 0x00016180ff1477ac */ /* 0x000e620008000800 */
[----:B------:R-:W1:Y:S01]  /*1350*/  LDCU UR22, c[0x0][0xb20] ;  /* 0x00016400ff1677ac */ /* 0x000e620008000800 */
[----:B------:R-:W1:Y:S01]  /*1360*/  LDCU.64 UR8, c[0x0][0xb28] ;  /* 0x00016500ff0877ac */ /* 0x000e620008000a00 */
[----:B--2---:R-:W-:Y:S02]  /*1370*/  UISETP.NE.AND UP3, UPT, UR14, 0x1, UPT ;  /* 0x000000010e00788c */ /* 0x004fe4000bf65270 */
[----:B----4-:R-:W-:Y:S02]  /*1380*/  UIMAD.WIDE.U32 UR10, UR7, UR15, URZ ;  /* 0x0000000f070a72a5 */ /* 0x010fe4000f8e00ff */
[----:B---3--:R-:W-:-:S02]  /*1390*/  UIMAD.WIDE.U32 UR16, UR6, UR12, URZ ;  /* 0x0000000c061072a5 */ /* 0x008fc4000f8e00ff */
[----:B-1----:R-:W-:Y:S02]  /*13a0*/  UISETP.NE.AND UP0, UPT, UR20, 0x1, UPT ;  /* 0x000000011400788c */ /* 0x002fe4000bf05270 */
[----:B------:R-:W-:Y:S01]  /*13b0*/  UIMAD.WIDE.U32 UR4, UR31, UR12, URZ ;  /* 0x0000000c1f0472a5 */ /* 0x000fe2000f8e00ff */
[----:B------:R-:W-:Y:S02]  /*13c0*/  UMOV UR10, UR11 ;  /* 0x0000000b000a7c82 */ /* 0x000fe40008000000 */
[----:B------:R-:W-:Y:S01]  /*13d0*/  UMOV UR16, UR17 ;  /* 0x0000001100107c82 */ /* 0x000fe20008000000 */
[----:B------:R-:W-:Y:S02]  /*13e0*/  @UP3 USHF.R.U32.HI UR7, URZ, UR22, UR10 ;  /* 0x00000016ff073299 */ /* 0x000fe4000801160a */
[----:B------:R-:W-:Y:S02]  /*13f0*/  UISETP.NE.AND UP2, UPT, UR19, 0x1, UPT ;  /* 0x000000011300788c */ /* 0x000fe4000bf45270 */
[----:B------:R-:W-:-:S02]  /*1400*/  USHF.R.U32.HI UR5, URZ, UR13, UR5 ;  /* 0x0000000dff057299 */ /* 0x000fc40008011605 */
[----:B------:R-:W-:Y:S02]  /*1410*/  @UP0 USHF.R.U32.HI UR6, URZ, UR13, UR16 ;  /* 0x0000000dff060299 */ /* 0x000fe40008011610 */
[----:B------:R-:W-:Y:S02]  /*1420*/  UIMAD.WIDE.U32 UR12, UR30, UR15, URZ ;  /* 0x0000000f1e0c72a5 */ /* 0x000fe4000f8e00ff */
[----:B------:R-:W-:Y:S02]  /*1430*/  UIMAD.WIDE.U32 UR10, UR7, UR8, URZ ;  /* 0x00000008070a72a5 */ /* 0x000fe4000f8e00ff */
[----:B------:R-:W-:Y:S02]  /*1440*/  UIMAD.WIDE.U32 UR16, UR6, UR8, URZ ;  /* 0x00000008061072a5 */ /* 0x000fe4000f8e00ff */
[----:B------:R-:W-:Y:S01]  /*1450*/  USEL UR5, UR31, UR5, !UP0 ;  /* 0x000000051f057287 */ /* 0x000fe2000c000000 */
[----:B------:R-:W-:Y:S02]  /*1460*/  UMOV UR4, UR13 ;  /* 0x0000000d00047c82 */ /* 0x000fe40008000000 */
[----:B------:R-:W-:Y:S01]  /*1470*/  UMOV UR10, UR11 ;  /* 0x0000000b000a7c82 */ /* 0x000fe20008000000 */
[----:B------:R-:W-:-:S02]  /*1480*/  USHF.R.U32.HI UR4, URZ, UR22, UR4 ;  /* 0x00000016ff047299 */ /* 0x000fc40008011604 */
[----:B------:R-:W-:Y:S01]  /*1490*/  @UP2 USHF.R.U32.HI UR7, URZ, UR9, UR10 ;  /* 0x00000009ff072299 */ /* 0x000fe2000801160a */
[----:B------:R-:W-:Y:S01]  /*14a0*/  UMOV UR16, UR17 ;  /* 0x0000001100107c82 */ /* 0x000fe20008000000 */
[----:B------:R-:W-:Y:S02]  /*14b0*/  USEL UR4, UR30, UR4, !UP3 ;  /* 0x000000041e047287 */ /* 0x000fe4000d800000 */
[----:B------:R-:W-:Y:S02]  /*14c0*/  @UP2 USHF.R.U32.HI UR6, URZ, UR9, UR16 ;  /* 0x00000009ff062299 */ /* 0x000fe40008011610 */
[----:B------:R-:W-:Y:S02]  /*14d0*/  UIMAD UR7, UR7, UR19, URZ ;  /* 0x00000013070772a4 */ /* 0x000fe4000f8e02ff */
[----:B------:R-:W-:Y:S02]  /*14e0*/  UIMAD UR12, UR6, UR19, URZ ;  /* 0x00000013060c72a4 */ /* 0x000fe4000f8e02ff */
[----:B------:R-:W-:-:S02]  /*14f0*/  UISETP.GE.AND UP0, UPT, UR4, UR7, UPT ;  /* 0x000000070400728c */ /* 0x000fc4000bf06270 */
[----:B------:R-:W-:Y:S02]  /*1500*/  UIMAD.WIDE.U32 UR10, UR4, UR8, URZ ;  /* 0x00000008040a72a5 */ /* 0x000fe4000f8e00ff */
[----:B------:R-:W-:Y:S02]  /*1510*/  UISETP.GE.OR UP0, UPT, UR5, UR12, UP0 ;  /* 0x0000000c0500728c */ /* 0x000fe40008706670 */
[----:B------:R-:W-:Y:S02]  /*1520*/  UIMAD.WIDE.U32 UR12, UR5, UR8, URZ ;  /* 0x00000008050c72a5 */ /* 0x000fe4000f8e00ff */
[----:B------:R-:W-:Y:S01]  /*1530*/  UIADD3 UR10, UPT, UPT, -UR4, URZ, URZ ;  /* 0x000000ff040a7290 */ /* 0x000fe2000fffe1ff */
[----:B------:R-:W-:Y:S01]  /*1540*/  UMOV UR8, UR11 ;  /* 0x0000000b00087c82 */ /* 0x000fe20008000000 */
[----:B------:R-:W-:Y:S02]  /*1550*/  UIADD3 UR11, UPT, UPT, -UR5, URZ, URZ ;  /* 0x000000ff050b7290 */ /* 0x000fe4000fffe1ff */
[----:B------:R-:W-:-:S03]  /*1560*/  USHF.R.U32.HI UR8, URZ, UR9, UR8 ;  /* 0x00000009ff087299 */ /* 0x000fc60008011608 */
[----:B------:R-:W-:Y:S01]  /*1570*/  @!UP0 UMOV UR7, UR13 ;  /* 0x0000000d00078c82 */ /* 0x000fe20008000000 */
[----:B------:R-:W-:Y:S02]  /*1580*/  UIMAD UR30, UR14, UR10, UR30 ;  /* 0x0000000a0e1e72a4 */ /* 0x000fe4000f8e021e */
[----:B------:R-:W-:Y:S02]  /*1590*/  USEL UR8, UR4, UR8, !UP2 ;  /* 0x0000000804087287 */ /* 0x000fe4000d000000 */
[----:B------:R-:W-:Y:S02]  /*15a0*/  @!UP0 USHF.R.U32.HI UR7, URZ, UR9, UR7 ;  /* 0x00000009ff078299 */ /* 0x000fe40008011607 */
[----:B------:R-:W-:Y:S02]  /*15b0*/  UIADD3 UR9, UPT, UPT, -UR8, URZ, URZ ;  /* 0x000000ff08097290 */ /* 0x000fe4000fffe1ff */
[----:B------:R-:W-:Y:S02]  /*15c0*/  @!UP0 USEL UR7, UR5, UR7, !UP2 ;  /* 0x0000000705078287 */ /* 0x000fe4000d000000 */
[----:B------:R-:W-:-:S02]  /*15d0*/  UIMAD UR9, UR19, UR9, UR4 ;  /* 0x00000009130972a4 */ /* 0x000fc4000f8e0204 */
[----:B------:R-:W-:Y:S02]  /*15e0*/  @!UP0 UIADD3 UR8, UPT, UPT, UR8, -UR7, URZ ;  /* 0x8000000708088290 */ /* 0x000fe4000fffe0ff */
[----:B------:R-:W-:Y:S02]  /*15f0*/  @!UP0 UIMAD UR6, UR9, UR6, UR7 ;  /* 0x00000006090682a4 */ /* 0x000fe4000f8e0207 */
[----:B------:R-:W-:Y:S02]  /*1600*/  @!UP0 UIMAD UR4, UR8, UR19, UR5 ;  /* 0x00000013080482a4 */ /* 0x000fe4000f8e0205 */
[----:B------:R-:W-:Y:S02]  /*1610*/  UIMAD UR31, UR20, UR11, UR31 ;  /* 0x0000000b141f72a4 */ /* 0x000fe4000f8e021f */
[----:B------:R-:W-:Y:S01]  /*1620*/  UIMAD UR30, UR4, UR14, UR30 ;  /* 0x0000000e041e72a4 */ /* 0x000fe2000f8e021e */
[----:B------:R-:W-:Y:S02]  /*1630*/  @!UP0 UMOV UR5, UR6 ;  /* 0x0000000600058c82 */ /* 0x000fe40008000000 */
[----:B------:R-:W-:-:S12]  /*1640*/  UIMAD UR31, UR5, UR20, UR31 ;  /* 0x00000014051f72a4 */ /* 0x000fd8000f8e021f */
.L_x_18:
[----:B------:R-:W-:Y:S02]  /*1650*/  UISETP.NE.AND UP2, UPT, UR23, 0x1, UPT ;  /* 0x000000011700788c */ /* 0x000fe4000bf45270 */
[----:B------:R-:W-:Y:S02]  /*1660*/  ULOP3.LUT UR21, UR21, 0xffff, URZ, 0xc0, !UPT ;  /* 0x0000ffff15157892 */ /* 0x000fe4000f8ec0ff */
[----:B------:R-:W-:Y:S02]  /*1670*/  UISETP.NE.AND UP0, UPT, UR18, 0x2, UPT ;  /* 0x000000021200788c */ /* 0x000fe4000bf05270 */
[----:B------:R-:W-:Y:S02]  /*1680*/  ULOP3.LUT UR24, UR24, 0xc00, URZ, 0xc0, !UPT ;  /* 0x00000c0018187892 */ /* 0x000fe4000f8ec0ff */
[----:B------:R-:W-:Y:S02]  /*1690*/  ULOP3.LUT UR46, UR46, 0x40, URZ, 0xc0, !UPT ;  /* 0x000000402e2e7892 */ /* 0x000fe4000f8ec0ff */
[----:B------:R-:W-:Y:S01]  /*16a0*/  USHF.L.U32 UR21, UR25, UR21, URZ ;  /* 0x0000001519157299 */ /* 0x000fe200080006ff */
[----:B------:R-:W-:Y:S11]  /*16b0*/  BRA.U UP2, `(.L_x_19) ;  /* 0x0000000102407547 */ /* 0x000ff6000b800000 */
[----:B------:R-:W2:Y:S01]  /*16c0*/  LDCU.128 UR8, c[0x0][0xb10] ;  /* 0x00016200ff0877ac */ /* 0x000ea20008000c00 */
[----:B------:R-:W3:Y:S01]  /*16d0*/  LDCU UR12, c[0x0][0xb0c] ;  /* 0x00016180ff0c77ac */ /* 0x000ee20008000800 */
[----:B------:R-:W4:Y:S01]  /*16e0*/  LDCU UR13, c[0x0][0xb20] ;  /* 0x00016400ff0d77ac */ /* 0x000f220008000800 */
[----:B--2---:R-:W-:Y:S02]  /*16f0*/  UIMAD.WIDE.U32 UR4, UR31, UR8, URZ ;  /* 0x000000081f0472a5 */ /* 0x004fe4000f8e00ff */
[----:B------:R-:W-:Y:S02]  /*1700*/  UIMAD.WIDE.U32 UR6, UR30, UR11, URZ ;  /* 0x0000000b1e0672a5 */ /* 0x000fe4000f8e00ff */
[----:B---3--:R-:W-:Y:S02]  /*1710*/  UISETP.NE.AND UP2, UPT, UR12, 0x1, UPT ;  /* 0x000000010c00788c */ /* 0x008fe4000bf45270 */
[----:B------:R-:W-:-:S03]  /*1720*/  USHF.R.U32.HI UR5, URZ, UR9, UR5 ;  /* 0x00000009ff057299 */ /* 0x000fc60008011605 */
[----:B------:R-:W-:Y:S01]  /*1730*/  UMOV UR4, UR7 ;  /* 0x0000000700047c82 */ /* 0x000fe20008000000 */
[----:B------:R-:W-:Y:S02]  /*1740*/  USEL UR5, UR31, UR5, !UP2 ;  /* 0x000000051f057287 */ /* 0x000fe4000d000000 */
[----:B------:R-:W-:Y:S02]  /*1750*/  UISETP.NE.AND UP2, UPT, UR10, 0x1, UPT ;  /* 0x000000010a00788c */ /* 0x000fe4000bf45270 */
[----:B----4-:R-:W-:-:S04]  /*1760*/  USHF.R.U32.HI UR4, URZ, UR13, UR4 ;  /* 0x0000000dff047299 */ /* 0x010fc80008011604 */
[----:B------:R-:W-:-:S04]  /*1770*/  USEL UR4, UR30, UR4, !UP2 ;  /* 0x000000041e047287 */ /* 0x000fc8000d000000 */
[----:B------:R-:W-:Y:S02]  /*1780*/  UIADD3 UR6, UPT, UPT, UR5, -UR4, URZ ;  /* 0x8000000405067290 */ /* 0x000fe4000fffe0ff */
[----:B------:R-:W-:Y:S02]  /*1790*/  UIADD3 UR4, UPT, UPT, -UR5, UR4, URZ ;  /* 0x0000000405047290 */ /* 0x000fe4000fffe1ff */
[----:B------:R-:W-:Y:S02]  /*17a0*/  UIMAD UR30, UR6, UR10, UR30 ;  /* 0x0000000a061e72a4 */ /* 0x000fe4000f8e021e */
[----:B------:R-:W-:-:S12]  /*17b0*/  UIMAD UR31, UR4, UR12, UR31 ;  /* 0x0000000c041f72a4 */ /* 0x000fd8000f8e021f */
.L_x_19:
[----:B------:R-:W-:Y:S05]  /*17c0*/  BRA.U !UP6, `(.L_x_20) ;  /* 0x000000010e0c7547 */ /* 0x000fea000b800000 */
[----:B------:R-:W-:Y:S01]  /*17d0*/  UCGABAR_WAIT ;  /* 0x0000000000007dc7 */ /* 0x000fe20008000000 */
[----:B------:R-:W-:Y:S01]  /*17e0*/  CCTL.IVALL ;  /* 0x00000000ff00798f */ /* 0x000fe20002000000 */
[----:B------:R-:W-:Y:S05]  /*17f0*/  BRA `(.L_x_21) ;  /* 0x0000000000047947 */ /* 0x000fea0003800000 */
.L_x_20:
[----:B------:R-:W-:Y:S06]  /*1800*/  BAR.SYNC.DEFER_BLOCKING 0x0 ;  /* 0x0000000000007b1d */ /* 0x000fec0000010000 */
.L_x_21:
[----:B------:R-:W-:Y:S05]  /*1810*/  BRA.U UP0, `(.L_x_22) ;  /* 0x0000001100e07547 */ /* 0x000fea000b800000 */
[----:B------:R-:W2:Y:S01]  /*1820*/  LDCU UR6, c[0x0][0x38c] ;  /* 0x00007180ff0677ac */ /* 0x000ea20008000800 */
[----:B------:R-:W-:Y:S01]  /*1830*/  PLOP3.LUT P1, PT, PT, PT, UP4, 0x80, 0x8 ;  /* 0x000000000008781c */ /* 0x000fe20003f2f048 */
[----:B------:R-:W-:Y:S01]  /*1840*/  IMAD.MOV.U32 R12, RZ, RZ, 0x1 ;  /* 0x00000001ff0c7424 */ /* 0x000fe200078e00ff */
[----:B------:R-:W-:Y:S02]  /*1850*/  ISETP.NE.AND P2, PT, R0, RZ, P3 ;  /* 0x000000ff0000720c */ /* 0x000fe40001f45270 */
[----:B------:R-:W-:Y:S02]  /*1860*/  CS2R R10, SRZ ;  /* 0x00000000000a7805 */ /* 0x000fe4000001ff00 */
[----:B------:R-:W-:Y:S01]  /*1870*/  PLOP3.LUT P1, PT, P1, PT, PT, 0x8, 0x80 ;  /* 0x000000000080781c */ /* 0x000fe20000f2e170 */
[----:B------:R-:W-:Y:S01]  /*1880*/  IMAD.MOV.U32 R9, RZ, RZ, RZ ;  /* 0x000000ffff097224 */ /* 0x000fe200078e00ff */
[----:B------:R-:W3:Y:S01]  /*1890*/  LDCU UR39, c[0x0][0x370] ;  /* 0x00006e00ff2777ac */ /* 0x000ee20008000800 */
[----:B------:R-:W-:Y:S01]  /*18a0*/  IMAD.MOV.U32 R8, RZ, RZ, 0x1 ;  /* 0x00000001ff087424 */ /* 0x000fe200078e00ff */
[----:B------:R-:W4:Y:S01]  /*18b0*/  LDCU.64 UR26, c[0x0][0x348] ;  /* 0x00006900ff1a77ac */ /* 0x000f220008000a00 */
[----:B------:R-:W-:Y:S01]  /*18c0*/  ULEA.HI UR43, UR24, UR46, URZ, 0x1a ;  /* 0x0000002e182b7291 */ /* 0x000fe2000f8fd0ff */
[----:B------:R-:W1:Y:S01]  /*18d0*/  LDCU UR38, c[0x0][0x374] ;  /* 0x00006e80ff2677ac */ /* 0x000e620008000800 */
[----:B--2---:R-:W-:-:S02]  /*18e0*/  UIADD3 UR5, UPT, UPT, UR6, 0x3f, URZ ;  /* 0x0000003f06057890 */ /* 0x004fc4000fffe0ff */
[----:B------:R-:W-:Y:S02]  /*18f0*/  UIADD3 UR48, UPT, UPT, UR6, 0x7e, URZ ;  /* 0x0000007e06307890 */ /* 0x000fe4000fffe0ff */
[----:B------:R-:W-:-:S04]  /*1900*/  USHF.R.S32.HI UR4, URZ, 0x1f, UR5 ;  /* 0x0000001fff047899 */ /* 0x000fc80008011405 */
[----:B------:R-:W-:Y:S02]  /*1910*/  ULEA.HI UR4, UR4, UR5, URZ, 0x6 ;  /* 0x0000000504047291 */ /* 0x000fe4000f8f30ff */
[----:B------:R-:W-:Y:S02]  /*1920*/  UIADD3 UR5, UPT, UPT, UR6, -0x1, URZ ;  /* 0xffffffff06057890 */ /* 0x000fe4000fffe0ff */
[----:B------:R-:W-:Y:S02]  /*1930*/  USHF.R.S32.HI UR41, URZ, 0x6, UR4 ;  /* 0x00000006ff297899 */ /* 0x000fe40008011404 */
[----:B------:R-:W-:Y:S02]  /*1940*/  UISETP.GE.U32.AND UP1, UPT, UR5, -0x7f, UPT ;  /* 0xffffff810500788c */ /* 0x000fe4000bf26070 */
[----:B------:R-:W-:Y:S01]  /*1950*/  UISETP.LT.U32.AND UP0, UPT, UR41, 0x4, UPT ;  /* 0x000000042900788c */ /* 0x000fe2000bf01070 */
[----:B------:R-:W-:-:S03]  /*1960*/  UMOV UR5, URZ ;  /* 0x000000ff00057c82 */ /* 0x000fc60008000000 */
[----:B------:R-:W-:Y:S02]  /*1970*/  USEL UR40, UR41, 0x4, UP0 ;  /* 0x0000000429287887 */ /* 0x000fe40008000000 */
[----:B------:R-:W-:Y:S02]  /*1980*/  UISETP.NE.AND UP0, UPT, UR18, URZ, UPT ;  /* 0x000000ff1200728c */ /* 0x000fe4000bf05270 */
[----:B------:R-:W-:Y:S02]  /*1990*/  UIADD3 UR4, UPT, UPT, UR40, -0x1, URZ ;  /* 0xffffffff28047890 */ /* 0x000fe4000fffe0ff */
[----:B------:R-:W-:Y:S02]  /*19a0*/  @UP1 UIADD3 UR4, UPT, UPT, UR40, URZ, URZ ;  /* 0x000000ff28041290 */ /* 0x000fe4000fffe0ff */
[----:B------:R-:W-:Y:S02]  /*19b0*/  USEL UR25, UR55, 0x2, UP0 ;  /* 0x0000000237197887 */ /* 0x000fe40008000000 */
[----:B------:R-:W-:-:S02]  /*19c0*/  UIADD3 UR44, UPT, UPT, UR41, -UR40, URZ ;  /* 0x80000028292c7290 */ /* 0x000fc4000fffe0ff */
[----:B------:R-:W-:Y:S02]  /*19d0*/  UIADD3 UR28, UPT, UPT, UR4, 0x1, URZ ;  /* 0x00000001041c7890 */ /* 0x000fe4000fffe0ff */
[----:B-1-34-:R-:W-:-:S12]  /*19e0*/  UIADD3 UR42, UPT, UPT, -UR4, URZ, URZ ;  /* 0x000000ff042a7290 */ /* 0x01afd8000fffe1ff */
.L_x_42:
[----:B------:R-:W-:Y:S01]  /*19f0*/  UISETP.NE.AND UP0, UPT, UR47, URZ, UPT ;  /* 0x000000ff2f00728c */ /* 0x000fe2000bf05270 */
[----:B------:R-:W1:Y:S08]  /*1a00*/  S2UR UR47, SR_CgaCtaId ;  /* 0x00000000002f79c3 */ /* 0x000e700000008800 */
[----:B------:R-:W-:Y:S05]  /*1a10*/  BRA.U UP0, `(.L_x_23) ;  /* 0x0000000100347547 */ /* 0x000fea000b800000 */
[----:B------:R-:W2:Y:S01]  /*1a20*/  S2R R0, SR_CgaCtaId ;  /* 0x0000000000007919 */ /* 0x000ea20000008800 */
[----:B------:R-:W-:-:S04]  /*1a30*/  MOV R2, 0x400 ;  /* 0x0000040000027802 */ /* 0x000fc80000000f00 */
[----:B--2---:R-:W-:Y:S02]  /*1a40*/  LEA R0, R0, R2, 0x18 ;  /* 0x0000000200007211 */ /* 0x004fe400078ec0ff */
[----:B------:R-:W-:-:S03]  /*1a50*/  SHF.L.U32 R2, R8, 0x1f, RZ ;  /* 0x0000001f08027819 */ /* 0x000fc600000006ff */
[----:B------:R-:W-:-:S04]  /*1a60*/  IMAD R0, R9, 0x8, R0 ;  /* 0x0000000809007824 */ /* 0x000fc800078e0200 */
[----:B------:R-:W2:Y:S02]  /*1a70*/  SYNCS.PHASECHK.TRANS64.TRYWAIT P0, [R0+URZ+0x100], R2 ;  /* 0x00010002000075a7 */ /* 0x000ea400080011ff */
[----:B--2---:R-:W-:Y:S05]  /*1a80*/  @!P0 BRA `(.L_x_24) ;  /* 0x0000007400208947 */ /* 0x004fea0003800000 */
.L_x_149:
[----:B------:R-:W-:Y:S01]  /*1a90*/  VIADD R9, R9, 0x1 ;  /* 0x0000000109097836 */ /* 0x000fe20000000000 */
[----:B------:R2:W-:Y:S04]  /*1aa0*/  SYNCS.ARRIVE.TRANS64.A1T0 RZ, [R0+URZ+0xf0], RZ ;  /* 0x0000f0ff00ff79a7 */ /* 0x0005e800081000ff */
[----:B------:R-:W-:-:S04]  /*1ab0*/  ISETP.NE.AND P0, PT, R9, 0x2, PT ;  /* 0x000000020900780c */ /* 0x000fc80003f05270 */
[----:B------:R-:W-:Y:S02]  /*1ac0*/  SEL R9, R9, RZ, P0 ;  /* 0x000000ff09097207 */ /* 0x000fe40000000000 */
[----:B--2---:R-:W-:-:S04]  /*1ad0*/  SEL R0, RZ, 0x1, P0 ;  /* 0x00000001ff007807 */ /* 0x004fc80000000000 */
[----:B------:R-:W-:-:S07]  /*1ae0*/  LOP3.LUT R8, R8, R0, RZ, 0x3c, !PT ;  /* 0x0000000008087212 */ /* 0x000fce00078e3cff */
.L_x_23:
[----:B------:R-:W-:Y:S01]  /*1af0*/  UMOV UR6, 0x400 ;  /* 0x0000040000067882 */ /* 0x000fe20000000000 */
[----:B------:R-:W-:Y:S01]  /*1b00*/  UISETP.GE.U32.AND UP0, UPT, UR48, 0x7f, UPT ;  /* 0x0000007f3000788c */ /* 0x000fe2000bf06070 */
[----:B------:R-:W-:Y:S01]  /*1b10*/  SHF.L.U32 R0, R12, 0x1f, RZ ;  /* 0x0000001f0c007819 */ /* 0x000fe200000006ff */
[----:B-1----:R-:W-:Y:S02]  /*1b20*/  ULEA UR6, UR47, UR6, 0x18 ;  /* 0x000000062f067291 */ /* 0x002fe4000f8ec0ff */
[----:B------:R-:W-:Y:S02]  /*1b30*/  ULEA UR11, UR30, UR43, 0x7 ;  /* 0x0000002b1e0b7291 */ /* 0x000fe4000f8e38ff */
[----:B------:R-:W-:Y:S01]  /*1b40*/  ULEA UR4, UR5, UR6, 0x3 ;  /* 0x0000000605047291 */ /* 0x000fe2000f8e18ff */
[----:B------:R-:W-:-:S08]  /*1b50*/  UMOV UR7, URZ ;  /* 0x000000ff00077c82 */ /* 0x000fd00008000000 */
[----:B------:R1:W2:Y:S01]  /*1b60*/  SYNCS.PHASECHK.TRANS64.TRYWAIT P0, [UR4+0x20], R0 ;  /* 0x00002000ff0075a7 */ /* 0x0002a20008001104 */
[----:B------:R-:W-:-:S04]  /*1b70*/  ULEA.HI UR4, UR31, UR31, URZ, 0x1 ;  /* 0x0000001f1f047291 */ /* 0x000fc8000f8f08ff */
[----:B------:R-:W-:-:S04]  /*1b80*/  USHF.L.U32 UR4, UR4, 0x6, URZ ;  /* 0x0000000604047899 */ /* 0x000fc800080006ff */
[----:B------:R-:W-:Y:S01]  /*1b90*/  ULOP3.LUT UR34, UR46, 0xffffff80, UR4, 0xf8, !UPT ;  /* 0xffffff802e227892 */ /* 0x000fe2000f8ef804 */
[----:B------:R-:W-:Y:S11]  /*1ba0*/  BRA.U !UP0, `(.L_x_25) ;  /* 0x0000000108c87547 */ /* 0x000ff6000b800000 */
[----:B------:R-:W-:Y:S01]  /*1bb0*/  UMOV UR13, UR42 ;  /* 0x0000002a000d7c82 */ /* 0x000fe20008000000 */
[----:B------:R-:W-:Y:S01]  /*1bc0*/  UMOV UR4, UR5 ;  /* 0x0000000500047c82 */ /* 0x000fe20008000000 */
[----:B------:R-:W-:-:S05]  /*1bd0*/  UMOV UR35, URZ ;  /* 0x000000ff00237c82 */ /* 0x000fca0008000000 */
.L_x_31:
[----:B------:R-:W-:Y:S01]  /*1be0*/  ULEA UR33, UR4, UR6, 0x3 ;  /* 0x0000000604217291 */ /* 0x000fe2000f8e18ff */
[----:B------:R-:W-:Y:S01]  /*1bf0*/  @P3 MOV R2, 0x8000 ;  /* 0x0000800000023802 */ /* 0x000fe20000000f00 */
[----:B--234-:R-:W-:Y:S10]  /*1c00*/  @P0 BRA `(.L_x_26) ;  /* 0x00000000000c0947 */ /* 0x01cff40003800000 */
[----:B------:R-:W-:-:S04]  /*1c10*/  SHF.L.U32 R3, R12, 0x1f, RZ ;  /* 0x0000001f0c037819 */ /* 0x000fc800000006ff */
[----:B------:R-:W2:Y:S02]  /*1c20*/  SYNCS.PHASECHK.TRANS64.TRYWAIT P0, [UR33+0x20], R3 ;  /* 0x00002003ff0075a7 */ /* 0x000ea40008001121 */
[----:B--2---:R-:W-:Y:S05]  /*1c30*/  @!P0 BRA `(.L_x_27) ;  /* 0x0000007000c88947 */ /* 0x004fea0003800000 */
.L_x_26:
[----:B------:R2:W-:Y:S01]  /*1c40*/  @P3 SYNCS.ARRIVE.TRANS64 RZ, [UR33], R2 ;  /* 0x00000002ffff39a7 */ /* 0x0005e20008000021 */
[----:B------:R-:W-:Y:S02]  /*1c50*/  ULOP3.LUT UR5, UR25, 0x2, URZ, 0xfc, !UPT ;  /* 0x0000000219057892 */ /* 0x000fe4000f8efcff */
[----:B------:R-:W-:Y:S02]  /*1c60*/  UIADD3 UR13, UPT, UPT, UR13, 0x1, URZ ;  /* 0x000000010d0d7890 */ /* 0x000fe4000fffe0ff */
[----:B------:R-:W-:Y:S02]  /*1c70*/  UISETP.NE.AND UP0, UPT, UR5, 0x2, UPT ;  /* 0x000000020500788c */ /* 0x000fe4000bf05270 */
[----:B------:R-:W-:-:S07]  /*1c80*/  UISETP.NE.AND UP2, UPT, UR13, 0x1, UPT ;  /* 0x000000010d00788c */ /* 0x000fce000bf45270 */
[----:B------:R-:W-:Y:S05]  /*1c90*/  BRA.U UP0, `(.L_x_28) ;  /* 0x0000000100047547 */ /* 0x000fea000b800000 */
[----:B------:R-:W-:Y:S05]  /*1ca0*/  BPT.TRAP 0x1 ;  /* 0x000000040000795c */ /* 0x000fea0000300000 */
.L_x_28:
[----:B------:R-:W-:Y:S04]  /*1cb0*/  BSSY.RECONVERGENT B0, `(.L_x_29) ;  /* 0x0000003000007945 */ /* 0x000fe80003800200 */
[----:B------:R-:W-:Y:S05]  /*1cc0*/  @!P2 BRA `(.L_x_30) ;  /* 0x000000000004a947 */ /* 0x000fea0003800000 */
[----:B------:R-:W-:Y:S05]  /*1cd0*/  BPT.TRAP 0x1 ;  /* 0x000000040000795c */ /* 0x000fea0000300000 */
.L_x_30:
[----:B------:R-:W-:Y:S05]  /*1ce0*/  BSYNC.RECONVERGENT B0 ;  /* 0x0000000000007941 */ /* 0x000fea0003800200 */
.L_x_29:
[----:B------:R-:W-:Y:S02]  /*1cf0*/  UIADD3 UR5, UPT, UPT, UR4, 0x1, URZ ;  /* 0x0000000104057890 */ /* 0x000fe4000fffe0ff */
[----:B------:R-:W-:Y:S02]  /*1d00*/  ULEA UR32, UR4, UR6, 0xd ;  /* 0x0000000604207291 */ /* 0x000fe4000f8e68ff */
[----:B------:R-:W-:Y:S02]  /*1d10*/  UISETP.NE.AND UP0, UPT, UR5, 0x4, UPT ;  /* 0x000000040500788c */ /* 0x000fe4000bf05270 */
[----:B------:R-:W-:Y:S02]  /*1d20*/  ULEA UR4, UR4, UR24, 0xc ;  /* 0x0000001804047291 */ /* 0x000fe4000f8e60ff */
[----:B------:R-:W-:Y:S02]  /*1d30*/  USEL UR8, URZ, 0x1, UP0 ;  /* 0x00000001ff087887 */ /* 0x000fe40008000000 */
[----:B------:R-:W-:-:S02]  /*1d40*/  USEL UR5, UR5, URZ, UP0 ;  /* 0x000000ff05057287 */ /* 0x000fc40008000000 */
[----:B------:R-:W-:Y:S02]  /*1d50*/  UIADD3 UR16, UP1, UPT, UR26, 0x80, URZ ;  /* 0x000000801a107890 */ /* 0x000fe4000ff3e0ff */
[----:B------:R-:W-:Y:S01]  /*1d60*/  ULEA UR4, UR4, UR6, 0x1 ;  /* 0x0000000604047291 */ /* 0x000fe2000f8e08ff */
[----:B------:R-:W-:Y:S01]  /*1d70*/  LOP3.LUT R12, R12, UR8, RZ, 0x3c, !PT ;  /* 0x000000080c0c7c12 */ /* 0x000fe2000f8e3cff */
[----:B------:R-:W-:Y:S02]  /*1d80*/  UIADD3 UR14, UP0, UPT, UR26, 0x180, URZ ;  /* 0x000001801a0e7890 */ /* 0x000fe4000ff1e0ff */
[----:B------:R-:W-:Y:S01]  /*1d90*/  ULEA UR7, UR5, UR6, 0x3 ;  /* 0x0000000605077291 */ /* 0x000fe2000f8e18ff */
[----:B-1----:R-:W-:Y:S01]  /*1da0*/  SHF.L.U32 R0, R12, 0x1f, RZ ;  /* 0x0000001f0c007819 */ /* 0x002fe200000006ff */
[----:B------:R-:W-:Y:S02]  /*1db0*/  ULOP3.LUT UR33, UR33, 0xfefffff8, URZ, 0xc0, !UPT ;  /* 0xfefffff821217892 */ /* 0x000fe4000f8ec0ff */
[----:B------:R-:W-:-:S02]  /*1dc0*/  UIADD3.X UR17, UPT, UPT, URZ, UR27, URZ, UP1, !UPT ;  /* 0x0000001bff117290 */ /* 0x000fc40008ffe4ff */
[----:B------:R-:W-:Y:S02]  /*1dd0*/  UIADD3 UR32, UPT, UPT, UR32, 0x4300, URZ ;  /* 0x0000430020207890 */ /* 0x000fe4000fffe0ff */
[----:B------:R-:W-:Y:S01]  /*1de0*/  UIADD3 UR8, UPT, UPT, UR4, 0xc300, URZ ;  /* 0x0000c30004087890 */ /* 0x000fe2000fffe0ff */
[----:B------:R3:W4:Y:S01]  /*1df0*/  SYNCS.PHASECHK.TRANS64.TRYWAIT P0, [UR7+0x20], R0 ;  /* 0x00002000ff0075a7 */ /* 0x0007220008001107 */
[----:B------:R-:W-:Y:S02]  /*1e00*/  UIADD3.X UR15, UPT, UPT, URZ, UR27, URZ, UP0, !UPT ;  /* 0x0000001bff0f7290 */ /* 0x000fe400087fe4ff */
[----:B------:R-:W-:Y:S01]  /*1e10*/  UPRMT UR4, URZ, 0x5410, UR21 ;  /* 0x00005410ff047896 */ /* 0x000fe20008000015 */
[----:B------:R-:W-:Y:S01]  /*1e20*/  UMOV UR18, 0x0 ;  /* 0x0000000000127882 */ /* 0x000fe20000000000 */
[----:B------:R-:W-:Y:S01]  /*1e30*/  UMOV UR19, 0x10000000 ;  /* 0x1000000000137882 */ /* 0x000fe20000000000 */
[----:B------:R-:W-:Y:S01]  /*1e40*/  UMOV UR10, UR35 ;  /* 0x00000023000a7c82 */ /* 0x000fe20008000000 */
[----:B------:R-:W-:Y:S01]  /*1e50*/  UMOV UR12, UR36 ;  /* 0x00000024000c7c82 */ /* 0x000fe20008000000 */
[----:B------:R-:W-:Y:S01]  /*1e60*/  UMOV UR9, UR33 ;  /* 0x0000002100097c82 */ /* 0x000fe20008000000 */
[----:B------:R1:W-:Y:S01]  /*1e70*/  UTMALDG.3D.2CTA [UR32], [UR16], desc[UR18] ;  /* 0x00001220100075b4 */ /* 0x0003e20008211000 */
[----:B------:R-:W-:-:S02]  /*1e80*/  UMOV UR7, UR28 ;  /* 0x0000001c00077c82 */ /* 0x000fc40008000000 */
[----:B------:R2:W-:Y:S01]  /*1e90*/  UTMALDG.3D.MULTICAST.2CTA [UR8], [UR14], UR4, desc[UR18] ;  /* 0x000012080e0073b4 */ /* 0x0005e20008211804 */
[----:B-1----:R-:W-:Y:S01]  /*1ea0*/  UIADD3 UR35, UPT, UPT, UR35, 0x40, URZ ;  /* 0x0000004023237890 */ /* 0x002fe2000fffe0ff */
[----:B--2---:R-:W-:Y:S01]  /*1eb0*/  UMOV UR4, UR5 ;  /* 0x0000000500047c82 */ /* 0x004fe20008000000 */
[----:B------:R-:W-:Y:S10]  /*1ec0*/  BRA.U UP2, `(.L_x_31) ;  /* 0xfffffffd02447547 */ /* 0x000ff4000b83ffff */
.L_x_25:
[----:B------:R-:W-:Y:S01]  /*1ed0*/  ULEA UR4, UR5, UR6, 0x3 ;  /* 0x0000000605047291 */ /* 0x000fe2000f8e18ff */
[----:B-1-3--:R-:W-:Y:S01]  /*1ee0*/  SHF.L.U32 R0, R12, 0x1f, RZ ;  /* 0x0000001f0c007819 */ /* 0x00afe200000006ff */
[----:B------:R-:W-:Y:S01]  /*1ef0*/  @!P1 SYNCS.ARRIVE.TRANS64.A1T0 RZ, [UR6+0x88], RZ ;  /* 0x000088ffffff99a7 */ /* 0x000fe20008100006 */
[----:B------:R-:W-:-:S06]  /*1f00*/  UISETP.GT.AND UP0, UPT, UR41, UR40, UPT ;  /* 0x000000282900728c */ /* 0x000fcc000bf04270 */
[----:B--2-4-:R1:W2:Y:S03]  /*1f10*/  SYNCS.PHASECHK.TRANS64.TRYWAIT P0, [UR4+0x20], R0 ;  /* 0x00002000ff0075a7 */ /* 0x0142a60008001104 */
[----:B------:R-:W-:Y:S05]  /*1f20*/  BRA.U !UP0, `(.L_x_32) ;  /* 0x0000000108c87547 */ /* 0x000fea000b800000 */
[----:B------:R-:W-:Y:S01]  /*1f30*/  UIADD3 UR13, UPT, UPT, UR44, UR7, URZ ;  /* 0x000000072c0d7290 */ /* 0x000fe2000fffe0ff */
[----:B------:R-:W-:-:S11]  /*1f40*/  UMOV UR4, UR5 ;  /* 0x0000000500047c82 */ /* 0x000fd60008000000 */
.L_x_38:
[----:B------:R-:W-:Y:S01]  /*1f50*/  ULEA UR17, UR4, UR6, 0x3 ;  /* 0x0000000604117291 */ /* 0x000fe2000f8e18ff */
[----:B--2---:R-:W-:Y:S01]  /*1f60*/  @P3 MOV R2, 0x8000 ;  /* 0x0000800000023802 */ /* 0x004fe20000000f00 */
[----:B--2-4-:R-:W-:Y:S10]  /*1f70*/  @P0 BRA `(.L_x_33) ;  /* 0x00000000000c0947 */ /* 0x014ff40003800000 */
[----:B------:R-:W-:-:S04]  /*1f80*/  SHF.L.U32 R3, R12, 0x1f, RZ ;  /* 0x0000001f0c037819 */ /* 0x000fc800000006ff */
[----:B------:R-:W2:Y:S02]  /*1f90*/  SYNCS.PHASECHK.TRANS64.TRYWAIT P0, [UR17+0x20], R3 ;  /* 0x00002003ff0075a7 */ /* 0x000ea40008001111 */
[----:B--2---:R-:W-:Y:S05]  /*1fa0*/  @!P0 BRA `(.L_x_34) ;  /* 0x0000007000048947 */ /* 0x004fea0003800000 */
.L_x_33:
[----:B------:R2:W-:Y:S01]  /*1fb0*/  @P3 SYNCS.ARRIVE.TRANS64 RZ, [UR17], R2 ;  /* 0x00000002ffff39a7 */ /* 0x0005e20008000011 */
[----:B------:R-:W-:-:S04]  /*1fc0*/  ULOP3.LUT UR5, UR25, 0x2, URZ, 0xfc, !UPT ;  /* 0x0000000219057892 */ /* 0x000fc8000f8efcff */
[----:B------:R-:W-:-:S09]  /*1fd0*/  UISETP.NE.AND UP0, UPT, UR5, 0x2, UPT ;  /* 0x000000020500788c */ /* 0x000fd2000bf05270 */
[----:B------:R-:W-:Y:S05]  /*1fe0*/  BRA.U UP0, `(.L_x_35) ;  /* 0x0000000100047547 */ /* 0x000fea000b800000 */
[----:B------:R-:W-:Y:S05]  /*1ff0*/  BPT.TRAP 0x1 ;  /* 0x000000040000795c */ /* 0x000fea0000300000 */
.L_x_35:
[----:B------:R-:W-:Y:S04]  /*2000*/  BSSY.RECONVERGENT B0, `(.L_x_36) ;  /* 0x0000003000007945 */ /* 0x000fe80003800200 */
[----:B------:R-:W-:Y:S05]  /*2010*/  @!P2 BRA `(.L_x_37) ;  /* 0x000000000004a947 */ /* 0x000fea0003800000 */
[----:B------:R-:W-:Y:S05]  /*2020*/  BPT.TRAP 0x1 ;  /* 0x000000040000795c */ /* 0x000fea0000300000 */
.L_x_37:
[----:B------:R-:W-:Y:S05]  /*2030*/  BSYNC.RECONVERGENT B0 ;  /* 0x0000000000007941 */ /* 0x000fea0003800200 */
.L_x_36:
        /* <DEDUP_REMOVED lines=9> */
[----:B------:R-:W-:Y:S02]  /*20d0*/  USHF.L.U32 UR19, UR7, 0x6, URZ ;  /* 0x0000000607137899 */ /* 0x000fe400080006ff */
[----:B------:R-:W-:Y:S01]  /*20e0*/  UIADD3 UR7, UPT, UPT, UR7, 0x1, URZ ;  /* 0x0000000107077890 */ /* 0x000fe2000fffe0ff */
[----:B-1----:R-:W-:Y:S01]  /*20f0*/  SHF.L.U32 R0, R12, 0x1f, RZ ;  /* 0x0000001f0c007819 */ /* 0x002fe200000006ff */
[----:B------:R-:W-:Y:S02]  /*2100*/  UIADD3 UR22, UP1, UPT, UR26, 0x80, URZ ;  /* 0x000000801a167890 */ /* 0x000fe4000ff3e0ff */
[----:B------:R-:W-:Y:S01]  /*2110*/  ULEA UR4, UR4, UR6, 0x1 ;  /* 0x0000000604047291 */ /* 0x000fe2000f8e08ff */
[----:B------:R3:W4:Y:S01]  /*2120*/  SYNCS.PHASECHK.TRANS64.TRYWAIT P0, [UR8+0x20], R0 ;  /* 0x00002000ff0075a7 */ /* 0x0007220008001108 */
[----:B------:R-:W-:-:S02]  /*2130*/  UIADD3.X UR15, UPT, UPT, URZ, UR27, URZ, UP0, !UPT ;  /* 0x0000001bff0f7290 */ /* 0x000fc400087fe4ff */
[----:B------:R-:W-:Y:S02]  /*2140*/  UISETP.NE.AND UP0, UPT, UR7, UR13, UPT ;  /* 0x0000000d0700728c */ /* 0x000fe4000bf05270 */
[----:B------:R-:W-:Y:S02]  /*2150*/  ULOP3.LUT UR17, UR17, 0xfefffff8, URZ, 0xc0, !UPT ;  /* 0xfefffff811117892 */ /* 0x000fe4000f8ec0ff */
[----:B------:R-:W-:Y:S02]  /*2160*/  UIADD3 UR16, UPT, UPT, UR16, 0x4300, URZ ;  /* 0x0000430010107890 */ /* 0x000fe4000fffe0ff */
[----:B------:R-:W-:Y:S02]  /*2170*/  UIADD3.X UR23, UPT, UPT, URZ, UR27, URZ, UP1, !UPT ;  /* 0x0000001bff177290 */ /* 0x000fe40008ffe4ff */
[----:B------:R-:W-:Y:S02]  /*2180*/  UIADD3 UR8, UPT, UPT, UR4, 0xc300, URZ ;  /* 0x0000c30004087890 */ /* 0x000fe4000fffe0ff */
[----:B------:R-:W-:Y:S01]  /*2190*/  UPRMT UR4, URZ, 0x5410, UR21 ;  /* 0x00005410ff047896 */ /* 0x000fe20008000015 */
[----:B------:R-:W-:Y:S01]  /*21a0*/  UMOV UR30, 0x0 ;  /* 0x00000000001e7882 */ /* 0x000fe20000000000 */
[----:B------:R-:W-:Y:S01]  /*21b0*/  UMOV UR31, 0x10000000 ;  /* 0x10000000001f7882 */ /* 0x000fe20000000000 */
[----:B------:R-:W-:Y:S01]  /*21c0*/  UMOV UR18, UR34 ;  /* 0x0000002200127c82 */ /* 0x000fe20008000000 */
[----:B------:R-:W-:Y:S01]  /*21d0*/  UMOV UR20, UR36 ;  /* 0x0000002400147c82 */ /* 0x000fe20008000000 */
[----:B------:R-:W-:Y:S01]  /*21e0*/  UMOV UR12, UR36 ;  /* 0x00000024000c7c82 */ /* 0x000fe20008000000 */
[----:B------:R-:W-:Y:S01]  /*21f0*/  UMOV UR9, UR17 ;  /* 0x0000001100097c82 */ /* 0x000fe20008000000 */
[----:B------:R-:W-:Y:S01]  /*2200*/  UMOV UR10, UR19 ;  /* 0x00000013000a7c82 */ /* 0x000fe20008000000 */
[----:B------:R-:W-:Y:S01]  /*2210*/  UTMALDG.3D.2CTA [UR16], [UR22], desc[UR30] ;  /* 0x00001e10160075b4 */ /* 0x000fe20008211000 */
[----:B------:R1:W-:Y:S02]  /*2220*/  UTMALDG.3D.MULTICAST.2CTA [UR8], [UR14], UR4, desc[UR30] ;  /* 0x00001e080e0073b4 */ /* 0x0003e40008211804 */
[----:B-1----:R-:W-:Y:S01]  /*2230*/  UMOV UR4, UR5 ;  /* 0x0000000500047c82 */ /* 0x002fe20008000000 */
[----:B---3--:R-:W-:Y:S05]  /*2240*/  BRA.U UP0, `(.L_x_38) ;  /* 0xfffffffd00407547 */ /* 0x008fea000b83ffff */
.L_x_32:
[C---:B------:R-:W-:Y:S01]  /*2250*/  LEA R3, R11.reuse, UR6, 0x3 ;  /* 0x000000060b037c11 */ /* 0x040fe2000f8e18ff */
[----:B------:R-:W-:Y:S01]  /*2260*/  NOP ;  /* 0x0000000000007918 */ /* 0x000fe20000000000 */
[----:B-1----:R-:W-:Y:S02]  /*2270*/  SHF.L.U32 R0, R10, 0x1f, RZ ;  /* 0x0000001f0a007819 */ /* 0x002fe400000006ff */
[----:B------:R-:W-:Y:S02]  /*2280*/  LEA R4, R11, UR6, 0x4 ;  /* 0x000000060b047c11 */ /* 0x000fe4000f8e20ff */
[----:B--2-4-:R-:W1:Y:S02]  /*2290*/  SYNCS.PHASECHK.TRANS64.TRYWAIT P0, [R3+URZ+0x90], R0 ;  /* 0x00009000030075a7 */ /* 0x014e6400080011ff */
[----:B-1----:R-:W-:Y:S05]  /*22a0*/  @!P0 BRA `(.L_x_39) ;  /* 0x0000006c005c8947 */ /* 0x002fea0003800000 */
.L_x_152:
[----:B------:R-:W2:Y:S01]  /*22b0*/  LDS.128 R4, [R4+0x120] ;  /* 0x0001200004047984 */ /* 0x000ea20000000c00 */
[----:B------:R-:W-:Y:S01]  /*22c0*/  UISETP.GE.AND UP0, UPT, UR45, 0x1, UPT ;  /* 0x000000012d00788c */ /* 0x000fe2000bf06270 */
[----:B------:R-:W-:Y:S01]  /*22d0*/  @!PT LDS RZ, [RZ] ;  /* 0x00000000fffff984 */ /* 0x000fe20000000800 */
[----:B------:R-:W-:Y:S01]  /*22e0*/  @!PT LDS RZ, [RZ] ;  /* 0x00000000fffff984 */ /* 0x000fe20000000800 */
[----:B------:R-:W-:Y:S01]  /*22f0*/  @!PT LDS RZ, [RZ] ;  /* 0x00000000fffff984 */ /* 0x000fe20000000800 */
[----:B------:R-:W-:Y:S01]  /*2300*/  @!PT LDS RZ, [RZ] ;  /* 0x00000000fffff984 */ /* 0x000fe20000000800 */
[----:B------:R3:W-:Y:S06]  /*2310*/  MEMBAR.ALL.CTA ;  /* 0x0000000000007992 */ /* 0x0007ec0000008000 */
[----:B---3--:R-:W3:Y:S01]  /*2320*/  FENCE.VIEW.ASYNC.S ;  /* 0x00000000000073c6 */ /* 0x008ee20000000000 */
[----:B--2---:R-:W-:-:S13]  /*2330*/  LOP3.LUT P0, RZ, R6, 0x1, RZ, 0xc0, !PT ;  /* 0x0000000106ff7812 */ /* 0x004fda000780c0ff */
[----:B---3--:R-:W-:Y:S01]  /*2340*/  VOTEU.ANY UP1, P0 ;  /* 0x0000000000ff7886 */ /* 0x008fe20000020100 */
[----:B------:R-:W-:-:S13]  /*2350*/  PLOP3.LUT P0, PT, PT, PT, UP1, 0x80, 0x8 ;  /* 0x000000000008781c */ /* 0x000fda0003f0f018 */
[----:B-1----:R-:W-:Y:S02]  /*2360*/  @P0 LOP3.LUT R0, R5, 0xffff, RZ, 0xc0, !PT ;  /* 0x0000ffff05000812 */ /* 0x002fe400078ec0ff */
[----:B------:R-:W-:Y:S02]  /*2370*/  @P0 MOV R2, R4 ;  /* 0x0000000400020202 */ /* 0x000fe40000000f00 */
[----:B------:R-:W-:Y:S01]  /*2380*/  @P0 R2UR UR7, R0 ;  /* 0x00000000000702ca */ /* 0x000fe200000e0000 */
[----:B------:R-:W-:Y:S01]  /*2390*/  VIADD R0, R3, 0xa0 ;  /* 0x000000a003007836 */ /* 0x000fe20000000000 */
[----:B------:R-:W-:Y:S02]  /*23a0*/  @P0 SHF.R.U32.HI R4, RZ, 0x10, R5 ;  /* 0x00000010ff040819 */ /* 0x000fe40000011605 */
[----:B------:R-:W-:Y:S02]  /*23b0*/  @P0 R2UR UR8, R2 ;  /* 0x00000000020802ca */ /* 0x000fe400000e0000 */
[----:B------:R-:W-:-:S02]  /*23c0*/  PRMT R0, RZ, 0x654, R0 ;  /* 0x00000654ff007816 */ /* 0x000fc40000000000 */
[----:B------:R-:W-:Y:S02]  /*23d0*/  @P0 R2UR UR4, R4 ;  /* 0x00000000040402ca */ /* 0x000fe400000e0000 */
[----:B------:R1:W-:Y:S03]  /*23e0*/  SYNCS.ARRIVE.TRANS64.RED.A1T0 RZ, [R0+URZ], RZ ;  /* 0x000000ff00ff79a7 */ /* 0x0003e600081004ff */
[----:B------:R-:W-:-:S04]  /*23f0*/  @UP1 UMOV UR29, UR7 ;  /* 0x00000007001d1c82 */ /* 0x000fc80008000000 */
[----:B------:R-:W-:-:S04]  /*2400*/  @UP1 UMOV UR37, UR8 ;  /* 0x0000000800251c82 */ /* 0x000fc80008000000 */
[----:B------:R-:W-:Y:S01]  /*2410*/  @UP1 UMOV UR36, UR4 ;  /* 0x0000000400241c82 */ /* 0x000fe20008000000 */
[----:B------:R-:W-:Y:S05]  /*2420*/  BRA.U !UP0, `(.L_x_40) ;  /* 0x0000000108d47547 */ /* 0x000fea000b800000 */
[----:B------:R-:W2:Y:S01]  /*2430*/  LDCU.128 UR12, c[0x0][0xb10] ;  /* 0x00016200ff0c77ac */ /* 0x000ea20008000c00 */
[----:B------:R-:W3:Y:S01]  /*2440*/  LDCU UR30, c[0x0][0xb20] ;  /* 0x00016400ff1e77ac */ /* 0x000ee20008000800 */
[----:B------:R-:W4:Y:S01]  /*2450*/  LDCU UR20, c[0x0][0xb0c] ;  /* 0x00016180ff1477ac */ /* 0x000f220008000800 */
[----:B------:R-:W1:Y:S01]  /*2460*/  LDCU.64 UR10, c[0x0][0xb28] ;  /* 0x00016500ff0a77ac */ /* 0x000e620008000a00 */
[----:B------:R-:W-:Y:S02]  /*2470*/  UISETP.NE.AND UP3, UPT, UR45, 0x1, UPT ;  /* 0x000000012d00788c */ /* 0x000fe4000bf65270 */
[----:B--2---:R-:W-:Y:S02]  /*2480*/  UIMAD.WIDE.U32 UR16, UR38, UR15, URZ ;  /* 0x0000000f261072a5 */ /* 0x004fe4000f8e00ff */
[----:B------:R-:W-:Y:S02]  /*2490*/  UIMAD.WIDE.U32 UR8, UR39, UR12, URZ ;  /* 0x0000000c270872a5 */ /* 0x000fe4000f8e00ff */
[----:B------:R-:W-:-:S02]  /*24a0*/  UISETP.NE.AND UP0, UPT, UR14, 0x1, UPT ;  /* 0x000000010e00788c */ /* 0x000fc4000bf05270 */
[----:B------:R-:W-:Y:S01]  /*24b0*/  UIMAD.WIDE.U32 UR22, UR29, UR15, URZ ;  /* 0x0000000f1d1672a5 */ /* 0x000fe2000f8e00ff */
[----:B------:R-:W-:Y:S02]  /*24c0*/  UMOV UR16, UR17 ;  /* 0x0000001100107c82 */ /* 0x000fe40008000000 */
[----:B------:R-:W-:Y:S01]  /*24d0*/  UMOV UR8, UR9 ;  /* 0x0000000900087c82 */ /* 0x000fe20008000000 */
[----:B---3--:R-:W-:Y:S02]  /*24e0*/  USHF.R.U32.HI UR16, URZ, UR30, UR16 ;  /* 0x0000001eff107299 */ /* 0x008fe40008011610 */
[----:B----4-:R-:W-:Y:S02]  /*24f0*/  UISETP.NE.AND UP2, UPT, UR20, 0x1, UPT ;  /* 0x000000011400788c */ /* 0x010fe4000bf45270 */
[----:B------:R-:W-:Y:S02]  /*2500*/  USHF.R.U32.HI UR8, URZ, UR13, UR8 ;  /* 0x0000000dff087299 */ /* 0x000fe40008011608 */
[----:B------:R-:W-:-:S02]  /*2510*/  USEL UR7, UR38, UR16, !UP0 ;  /* 0x0000001026077287 */ /* 0x000fc4000c000000 */
[----:B------:R-:W-:Y:S02]  /*2520*/  USEL UR8, UR39, UR8, !UP2 ;  /* 0x0000000827087287 */ /* 0x000fe4000d000000 */
[----:B-1----:R-:W-:Y:S01]  /*2530*/  UIMAD.WIDE.U32 UR16, UR7, UR10, URZ ;  /* 0x0000000a071072a5 */ /* 0x002fe2000f8e00ff */
[----:B------:R-:W-:Y:S01]  /*2540*/  UMOV UR4, UR23 ;  /* 0x0000001700047c82 */ /* 0x000fe20008000000 */
[----:B------:R-:W-:Y:S02]  /*2550*/  UIMAD.WIDE.U32 UR18, UR37, UR12, URZ ;  /* 0x0000000c251272a5 */ /* 0x000fe4000f8e00ff */
[----:B------:R-:W-:-:S03]  /*2560*/  UIMAD.WIDE.U32 UR22, UR8, UR10, URZ ;  /* 0x0000000a081672a5 */ /* 0x000fc6000f8e00ff */
[----:B------:R-:W-:Y:S01]  /*2570*/  UMOV UR16, UR17 ;  /* 0x0000001100107c82 */ /* 0x000fe20008000000 */
[----:B------:R-:W-:Y:S02]  /*2580*/  USHF.R.U32.HI UR4, URZ, UR30, UR4 ;  /* 0x0000001eff047299 */ /* 0x000fe40008011604 */
[----:B------:R-:W-:Y:S01]  /*2590*/  @UP3 USHF.R.U32.HI UR7, URZ, UR11, UR16 ;  /* 0x0000000bff073299 */ /* 0x000fe20008011610 */
[----:B------:R-:W-:Y:S01]  /*25a0*/  UMOV UR18, UR19 ;  /* 0x0000001300127c82 */ /* 0x000fe20008000000 */
[----:B------:R-:W-:Y:S01]  /*25b0*/  UMOV UR22, UR23 ;  /* 0x0000001700167c82 */ /* 0x000fe20008000000 */
[----:B------:R-:W-:Y:S02]  /*25c0*/  USHF.R.U32.HI UR13, URZ, UR13, UR18 ;  /* 0x0000000dff0d7299 */ /* 0x000fe40008011612 */
[----:B------:R-:W-:Y:S02]  /*25d0*/  USEL UR4, UR29, UR4, !UP0 ;  /* 0x000000041d047287 */ /* 0x000fe4000c000000 */
[----:B------:R-:W-:-:S02]  /*25e0*/  @UP3 USHF.R.U32.HI UR8, URZ, UR11, UR22 ;  /* 0x0000000bff083299 */ /* 0x000fc40008011616 */
[----:B------:R-:W-:Y:S02]  /*25f0*/  UIMAD UR9, UR45, UR7, URZ ;  /* 0x000000072d0972a4 */ /* 0x000fe4000f8e02ff */
[----:B------:R-:W-:Y:S02]  /*2600*/  USEL UR7, UR37, UR13, !UP2 ;  /* 0x0000000d25077287 */ /* 0x000fe4000d000000 */
[----:B------:R-:W-:Y:S02]  /*2610*/  UIMAD UR12, UR45, UR8, URZ ;  /* 0x000000082d0c72a4 */ /* 0x000fe4000f8e02ff */
[----:B------:R-:W-:Y:S02]  /*2620*/  UISETP.GE.AND UP0, UPT, UR4, UR9, UPT ;  /* 0x000000090400728c */ /* 0x000fe4000bf06270 */
[----:B------:R-:W-:Y:S02]  /*2630*/  UIMAD.WIDE.U32 UR16, UR4, UR10, URZ ;  /* 0x0000000a041072a5 */ /* 0x000fe4000f8e00ff */
[----:B------:R-:W-:-:S02]  /*2640*/  UISETP.GE.OR UP0, UPT, UR7, UR12, UP0 ;  /* 0x0000000c0700728c */ /* 0x000fc40008706670 */
        /* <DEDUP_REMOVED lines=19> */
.L_x_40:
[----:B------:R-:W2:Y:S02]  /*2780*/  LDCU UR4, c[0x0][0xb30] ;  /* 0x00016600ff0477ac */ /* 0x000ea40008000800 */
[----:B--2---:R-:W-:-:S09]  /*2790*/  UISETP.NE.AND UP0, UPT, UR4, 0x1, UPT ;  /* 0x000000010400788c */ /* 0x004fd2000bf05270 */
[----:B------:R-:W-:Y:S05]  /*27a0*/  BRA.U UP0, `(.L_x_41) ;  /* 0x0000000100447547 */ /* 0x000fea000b800000 */
[----:B------:R-:W2:Y:S01]  /*27b0*/  LDCU.128 UR12, c[0x0][0xb10] ;  /* 0x00016200ff0c77ac */ /* 0x000ea20008000c00 */
[----:B------:R-:W3:Y:S01]  /*27c0*/  LDCU UR16, c[0x0][0xb0c] ;  /* 0x00016180ff1077ac */ /* 0x000ee20008000800 */
[----:B------:R-:W4:Y:S01]  /*27d0*/  LDCU UR17, c[0x0][0xb20] ;  /* 0x00016400ff1177ac */ /* 0x000f220008000800 */
[----:B--2---:R-:W-:Y:S02]  /*27e0*/  UIMAD.WIDE.U32 UR10, UR37, UR12, URZ ;  /* 0x0000000c250a72a5 */ /* 0x004fe4000f8e00ff */
[----:B------:R-:W-:Y:S02]  /*27f0*/  UIMAD.WIDE.U32 UR8, UR29, UR15, URZ ;  /* 0x0000000f1d0872a5 */ /* 0x000fe4000f8e00ff */
[----:B---3--:R-:W-:Y:S02]  /*2800*/  UISETP.NE.AND UP2, UPT, UR16, 0x1, UPT ;  /* 0x000000011000788c */ /* 0x008fe4000bf45270 */
[----:B------:R-:W-:Y:S01]  /*2810*/  UISETP.NE.AND UP0, UPT, UR14, 0x1, UPT ;  /* 0x000000010e00788c */ /* 0x000fe2000bf05270 */
[----:B------:R-:W-:-:S02]  /*2820*/  UMOV UR7, UR11 ;  /* 0x0000000b00077c82 */ /* 0x000fc40008000000 */
[----:B------:R-:W-:Y:S01]  /*2830*/  UMOV UR4, UR9 ;  /* 0x0000000900047c82 */ /* 0x000fe20008000000 */
[----:B------:R-:W-:Y:S02]  /*2840*/  USHF.R.U32.HI UR7, URZ, UR13, UR7 ;  /* 0x0000000dff077299 */ /* 0x000fe40008011607 */
[----:B----4-:R-:W-:Y:S02]  /*2850*/  USHF.R.U32.HI UR4, URZ, UR17, UR4 ;  /* 0x00000011ff047299 */ /* 0x010fe40008011604 */
[----:B------:R-:W-:Y:S02]  /*2860*/  USEL UR7, UR37, UR7, !UP2 ;  /* 0x0000000725077287 */ /* 0x000fe4000d000000 */
[----:B------:R-:W-:-:S04]  /*2870*/  USEL UR4, UR29, UR4, !UP0 ;  /* 0x000000041d047287 */ /* 0x000fc8000c000000 */
[----:B------:R-:W-:Y:S02]  /*2880*/  UIADD3 UR8, UPT, UPT, UR7, -UR4, URZ ;  /* 0x8000000407087290 */ /* 0x000fe4000fffe0ff */
[----:B------:R-:W-:Y:S02]  /*2890*/  UIADD3 UR4, UPT, UPT, -UR7, UR4, URZ ;  /* 0x0000000407047290 */ /* 0x000fe4000fffe1ff */
[----:B------:R-:W-:Y:S02]  /*28a0*/  UIMAD UR29, UR8, UR14, UR29 ;  /* 0x0000000e081d72a4 */ /* 0x000fe4000f8e021d */
[----:B------:R-:W-:-:S12]  /*28b0*/  UIMAD UR37, UR4, UR16, UR37 ;  /* 0x00000010042572a4 */ /* 0x000fd8000f8e0225 */
.L_x_41:
[----:B------:R-:W-:Y:S01]  /*28c0*/  VIADD R11, R11, 0x1 ;  /* 0x000000010b0b7836 */ /* 0x000fe20000000000 */
[----:B------:R-:W-:Y:S01]  /*28d0*/  R2UR UR4, R50 ;  /* 0x00000000320472ca */ /* 0x000fe200000e0000 */
[----:B------:R-:W-:Y:S01]  /*28e0*/  UIADD3 UR31, UPT, UPT, UR37, UR63, URZ ;  /* 0x0000003f251f7290 */ /* 0x000fe2000fffe0ff */
[----:B------:R-:W-:Y:S02]  /*28f0*/  PLOP3.LUT P1, PT, PT, PT, PT, 0x80, 0x8 ;  /* 0x000000000008781c */ /* 0x000fe40003f2f070 */
[----:B------:R-:W-:-:S04]  /*2900*/  ISETP.NE.AND P0, PT, R11, 0x2, PT ;  /* 0x000000020b00780c */ /* 0x000fc80003f05270 */
[----:B-1----:R-:W-:Y:S02]  /*2910*/  SEL R0, RZ, 0x1, P0 ;  /* 0x00000001ff007807 */ /* 0x002fe40000000000 */
[----:B------:R-:W-:Y:S02]  /*2920*/  SEL R11, R11, RZ, P0 ;  /* 0x000000ff0b0b7207 */ /* 0x000fe40000000000 */
[----:B------:R-:W-:Y:S01]  /*2930*/  LOP3.LUT R10, R10, R0, RZ, 0x3c, !PT ;  /* 0x000000000a0a7212 */ /* 0x000fe200078e3cff */
[----:B------:R-:W-:Y:S01]  /*2940*/  UIADD3 UR30, UPT, UPT, UR29, UR4, URZ ;  /* 0x000000041d1e7290 */ /* 0x000fe2000fffe0ff */
[----:B------:R-:W-:Y:S11]  /*2950*/  BRA.U UP1, `(.L_x_42) ;  /* 0xfffffff101247547 */ /* 0x000ff6000b83ffff */
[----:B------:R-:W-:Y:S01]  /*2960*/  UIADD3 UR7, UPT, UPT, UR6, 0x20, URZ ;  /* 0x0000002006077890 */ /* 0x000fe2000fffe0ff */
[----:B------:R-:W-:-:S03]  /*2970*/  SHF.L.U32 R2, R12, 0x1f, RZ ;  /* 0x0000001f0c027819 */ /* 0x000fc600000006ff */
[----:B------:R-:W-:-:S09]  /*2980*/  ULEA UR4, UR5, UR7, 0x3 ;  /* 0x0000000705047291 */ /* 0x000fd2000f8e18ff */
[----:B------:R-:W1:Y:S02]  /*2990*/  SYNCS.PHASECHK.TRANS64.TRYWAIT P0, [UR4], R2 ;  /* 0x00000002ff0075a7 */ /* 0x000e640008001104 */
[----:B-1----:R-:W-:Y:S05]  /*29a0*/  @!P0 BRA `(.L_x_43) ;  /* 0x0000006400b08947 */ /* 0x002fea0003800000 */
.L_x_154:
[----:B------:R-:W-:-:S04]  /*29b0*/  UIADD3 UR4, UPT, UPT, UR5, 0x1, URZ ;  /* 0x0000000105047890 */ /* 0x000fc8000fffe0ff */
[----:B------:R-:W-:-:S04]  /*29c0*/  UISETP.NE.AND UP0, UPT, UR4, 0x4, UPT ;  /* 0x000000040400788c */ /* 0x000fc8000bf05270 */
[----:B------:R-:W-:Y:S02]  /*29d0*/  USEL UR6, URZ, 0x1, UP0 ;  /* 0x00000001ff067887 */ /* 0x000fe40008000000 */
[----:B------:R-:W-:-:S04]  /*29e0*/  USEL UR4, UR4, URZ, UP0 ;  /* 0x000000ff04047287 */ /* 0x000fc80008000000 */
[----:B------:R-:W-:Y:S01]  /*29f0*/  ULEA UR5, UR4, UR7, 0x3 ;  /* 0x0000000704057291 */ /* 0x000fe2000f8e18ff */
[----:B-1----:R-:W-:-:S04]  /*2a00*/  LOP3.LUT R2, R12, UR6, RZ, 0x3c, !PT ;  /* 0x000000060c027c12 */ /* 0x002fc8000f8e3cff */
[----:B------:R-:W-:-:S04]  /*2a10*/  SHF.L.U32 R3, R2, 0x1f, RZ ;  /* 0x0000001f02037819 */ /* 0x000fc800000006ff */
[----:B------:R-:W1:Y:S02]  /*2a20*/  SYNCS.PHASECHK.TRANS64.TRYWAIT P0, [UR5], R3 ;  /* 0x00000003ff0075a7 */ /* 0x000e640008001105 */
[----:B-1----:R-:W-:Y:S05]  /*2a30*/  @!P0 BRA `(.L_x_44) ;  /* 0x0000006400a48947 */ /* 0x002fea0003800000 */
.L_x_156:
[----:B------:R-:W-:-:S04]  /*2a40*/  UIADD3 UR4, UPT, UPT, UR4, 0x1, URZ ;  /* 0x0000000104047890 */ /* 0x000fc8000fffe0ff */
[----:B------:R-:W-:-:S04]  /*2a50*/  UISETP.NE.AND UP0, UPT, UR4, 0x4, UPT ;  /* 0x000000040400788c */ /* 0x000fc8000bf05270 */
[----:B------:R-:W-:Y:S02]  /*2a60*/  USEL UR6, URZ, 0x1, UP0 ;  /* 0x00000001ff067887 */ /* 0x000fe40008000000 */
[----:B------:R-:W-:-:S04]  /*2a70*/  USEL UR4, UR4, URZ, UP0 ;  /* 0x000000ff04047287 */ /* 0x000fc80008000000 */
[----:B------:R-:W-:Y:S01]  /*2a80*/  ULEA UR5, UR4, UR7, 0x3 ;  /* 0x0000000704057291 */ /* 0x000fe2000f8e18ff */
[----:B------:R-:W-:-:S04]  /*2a90*/  LOP3.LUT R2, R2, UR6, RZ, 0x3c, !PT ;  /* 0x0000000602027c12 */ /* 0x000fc8000f8e3cff */
[----:B-1----:R-:W-:-:S04]  /*2aa0*/  SHF.L.U32 R3, R2, 0x1f, RZ ;  /* 0x0000001f02037819 */ /* 0x002fc800000006ff */
[----:B------:R-:W1:Y:S02]  /*2ab0*/  SYNCS.PHASECHK.TRANS64.TRYWAIT P0, [UR5], R3 ;  /* 0x00000003ff0075a7 */ /* 0x000e640008001105 */
[----:B-1----:R-:W-:Y:S05]  /*2ac0*/  @!P0 BRA `(.L_x_45) ;  /* 0x0000006400988947 */ /* 0x002fea0003800000 */
.L_x_158:
[----:B------:R-:W-:-:S04]  /*2ad0*/  UIADD3 UR4, UPT, UPT, UR4, 0x1, URZ ;  /* 0x0000000104047890 */ /* 0x000fc8000fffe0ff */
[----:B------:R-:W-:-:S04]  /*2ae0*/  UISETP.NE.AND UP0, UPT, UR4, 0x4, UPT ;  /* 0x000000040400788c */ /* 0x000fc8000bf05270 */
[----:B------:R-:W-:Y:S02]  /*2af0*/  USEL UR5, URZ, 0x1, UP0 ;  /* 0x00000001ff057887 */ /* 0x000fe40008000000 */
[----:B------:R-:W-:-:S04]  /*2b00*/  USEL UR4, UR4, URZ, UP0 ;  /* 0x000000ff04047287 */ /* 0x000fc80008000000 */
[----:B------:R-:W-:Y:S01]  /*2b10*/  ULEA UR4, UR4, UR7, 0x3 ;  /* 0x0000000704047291 */ /* 0x000fe2000f8e18ff */
[----:B------:R-:W-:-:S04]  /*2b20*/  LOP3.LUT R2, R2, UR5, RZ, 0x3c, !PT ;  /* 0x0000000502027c12 */ /* 0x000fc8000f8e3cff */
[----:B------:R-:W-:Y:S01]  /*2b30*/  SHF.L.U32 R2, R2, 0x1f, RZ ;  /* 0x0000001f02027819 */ /* 0x000fe200000006ff */
[----:B-1----:R-:W-:-:S07]  /*2b40*/  IMAD.U32 R0, RZ, RZ, UR4 ;  /* 0x00000004ff007e24 */ /* 0x002fce000f8e00ff */
.L_x_46:
[----:B-1----:R1:W2:Y:S02]  /*2b50*/  SYNCS.PHASECHK.TRANS64.TRYWAIT P0, [R0+URZ], R2 ;  /* 0x00000002000075a7 */ /* 0x0022a400080011ff */
[----:B--2---:R-:W-:Y:S05]  /*2b60*/  @!P0 NANOSLEEP.SYNCS 0x989680 ;  /* 0x009896800000895d */ /* 0x004fea0003900000 */
[----:B------:R-:W2:Y:S02]  /*2b70*/  @!P0 SYNCS.PHASECHK.TRANS64 P0, [R0+URZ], R2 ;  /* 0x00000002000085a7 */ /* 0x000ea400080010ff */
[----:B--2---:R-:W-:Y:S05]  /*2b80*/  @P0 EXIT ;  /* 0x000000000000094d */ /* 0x004fea0003800000 */
[----:B------:R-:W-:Y:S05]  /*2b90*/  BRA `(.L_x_46) ;  /* 0xfffffffc00ec7947 */ /* 0x000fea000383ffff */
.L_x_22:
[----:B------:R-:W-:-:S04]  /*2ba0*/  UISETP.NE.AND UP0, UPT, UR47, URZ, UPT ;  /* 0x000000ff2f00728c */ /* 0x000fc8000bf05270 */
[----:B------:R-:W-:-:S09]  /*2bb0*/  UISETP.NE.OR UP0, UPT, UR18, 0x1, UP0 ;  /* 0x000000011200788c */ /* 0x000fd20008705670 */
[----:B------:R-:W-:Y:S05]  /*2bc0*/  BRA.U UP0, `(.L_x_47) ;  /* 0x0000000500487547 */ /* 0x000fea000b800000 */
[----:B------:R-:W-:Y:S01]  /*2bd0*/  ISETP.GE.U32.AND P2, PT, R0, 0x8, PT ;  /* 0x000000080000780c */ /* 0x000fe20003f46070 */
[----:B------:R-:W-:Y:S01]  /*2be0*/  IMAD.MOV.U32 R12, RZ, RZ, 0x1 ;  /* 0x00000001ff0c7424 */ /* 0x000fe200078e00ff */
[----:B------:R-:W-:Y:S02]  /*2bf0*/  CS2R R10, SRZ ;  /* 0x00000000000a7805 */ /* 0x000fe4000001ff00 */
[----:B------:R-:W-:Y:S01]  /*2c00*/  CS2R R8, SRZ ;  /* 0x0000000000087805 */ /* 0x000fe2000001ff00 */
[----:B------:R-:W-:Y:S01]  /*2c10*/  UMOV UR6, 0x400 ;  /* 0x0000040000067882 */ /* 0x000fe20000000000 */
[----:B------:R-:W-:Y:S01]  /*2c20*/  UMOV UR5, URZ ;  /* 0x000000ff00057c82 */ /* 0x000fe20008000000 */
[----:B------:R-:W-:-:S12]  /*2c30*/  ULEA UR6, UR47, UR6, 0x18 ;  /* 0x000000062f067291 */ /* 0x000fd8000f8ec0ff */
.L_x_51:
[----:B------:R-:W-:Y:S02]  /*2c40*/  LEA R2, R8, UR6, 0x3 ;  /* 0x0000000608027c11 */ /* 0x000fe4000f8e18ff */
[----:B------:R-:W-:-:S03]  /*2c50*/  SHF.L.U32 R4, R9, 0x1f, RZ ;  /* 0x0000001f09047819 */ /* 0x000fc600000006ff */
[----:B------:R-:W-:Y:S01]  /*2c60*/  VIADD R5, R2, 0x100 ;  /* 0x0000010002057836 */ /* 0x000fe20000000000 */
[----:B------:R-:W2:Y:S02]  /*2c70*/  SYNCS.PHASECHK.TRANS64.TRYWAIT P0, [R2+URZ+0xf0], R4 ;  /* 0x0000f004020075a7 */ /* 0x000ea400080011ff */
[----:B--2---:R-:W-:Y:S05]  /*2c80*/  @!P0 BRA `(.L_x_48) ;  /* 0x0000006400408947 */ /* 0x004fea0003800000 */
.L_x_159:
[----:B------:R-:W-:Y:S01]  /*2c90*/  ULEA UR4, UR5, UR6, 0x3 ;  /* 0x0000000605047291 */ /* 0x000fe2000f8e18ff */
[----:B--2---:R-:W-:Y:S01]  /*2ca0*/  PRMT R2, RZ, 0x654, R5 ;  /* 0x00000654ff027816 */ /* 0x004fe20000000005 */
[----:B------:R-:W-:Y:S01]  /*2cb0*/  @!P2 IMAD.MOV.U32 R4, RZ, RZ, 0x10 ;  /* 0x00000010ff04a424 */ /* 0x000fe200078e00ff */
[----:B------:R-:W-:Y:S01]  /*2cc0*/  SHF.L.U32 R5, R12, 0x1f, RZ ;  /* 0x0000001f0c057819 */ /* 0x000fe200000006ff */
[----:B------:R-:W-:Y:S01]  /*2cd0*/  UIADD3 UR7, UPT, UPT, UR4, 0x90, URZ ;  /* 0x0000009004077890 */ /* 0x000fe2000fffe0ff */
[----:B------:R2:W-:Y:S05]  /*2ce0*/  SYNCS.ARRIVE.TRANS64.RED.A1T0 RZ, [R2+URZ], RZ ;  /* 0x000000ff02ff79a7 */ /* 0x0005ea00081004ff */
[----:B------:R-:W-:Y:S01]  /*2cf0*/  IMAD.U32 R6, RZ, RZ, UR7 ;  /* 0x00000007ff067e24 */ /* 0x000fe2000f8e00ff */
[----:B------:R-:W3:Y:S04]  /*2d00*/  SYNCS.PHASECHK.TRANS64.TRYWAIT P0, [UR4+0xa0], R5 ;  /* 0x0000a005ff0075a7 */ /* 0x000ee80008001104 */
[----:B------:R-:W-:Y:S01]  /*2d10*/  PRMT R6, R0, 0x654, R6 ;  /* 0x0000065400067816 */ /* 0x000fe20000000006 */
[----:B--23--:R-:W-:Y:S06]  /*2d20*/  @!P0 BRA `(.L_x_49) ;  /* 0x00000064002c8947 */ /* 0x00cfec0003800000 */
.L_x_161:
[----:B------:R-:W-:Y:S01]  /*2d30*/  ULEA UR8, UR5, UR6, 0x4 ;  /* 0x0000000605087291 */ /* 0x000fe2000f8e20ff */
[----:B------:R-:W-:Y:S01]  /*2d40*/  SEL R3, R6, R3, !P2 ;  /* 0x0000000306037207 */ /* 0x000fe20005000000 */
[----:B------:R-:W-:Y:S01]  /*2d50*/  UIADD3 UR9, UPT, UPT, UR4, 0x90, URZ ;  /* 0x0000009004097890 */ /* 0x000fe2000fffe0ff */
[----:B--2---:R-:W-:Y:S01]  /*2d60*/  LEA R2, R11, UR6, 0x3 ;  /* 0x000000060b027c11 */ /* 0x004fe2000f8e18ff */
[----:B------:R-:W-:Y:S01]  /*2d70*/  UIADD3 UR8, UPT, UPT, UR8, 0x120, URZ ;  /* 0x0000012008087890 */ /* 0x000fe2000fffe0ff */
[----:B------:R2:W-:Y:S01]  /*2d80*/  @!P2 SYNCS.ARRIVE.TRANS64.RED RZ, [R3+URZ], R4 ;  /* 0x0000000403ffa9a7 */ /* 0x0005e200080004ff */
[----:B------:R-:W-:Y:S01]  /*2d90*/  UIADD3 UR4, UPT, UPT, UR5, 0x1, URZ ;  /* 0x0000000105047890 */ /* 0x000fe2000fffe0ff */
[----:B------:R-:W-:-:S03]  /*2da0*/  VIADD R8, R8, 0x1 ;  /* 0x0000000108087836 */ /* 0x000fc60000000000 */
[----:B------:R-:W-:Y:S02]  /*2db0*/  UISETP.NE.AND UP0, UPT, UR4, 0x2, UPT ;  /* 0x000000020400788c */ /* 0x000fe4000bf05270 */
[----:B------:R-:W-:Y:S01]  /*2dc0*/  ISETP.NE.AND P0, PT, R8, 0x2, PT ;  /* 0x000000020800780c */ /* 0x000fe20003f05270 */
[----:B------:R-:W-:Y:S06]  /*2dd0*/  UGETNEXTWORKID.BROADCAST [UR8], [UR9] ;  /* 0x00000000080073ca */ /* 0x000fec0008000100 */
[----:B------:R-:W-:Y:S02]  /*2de0*/  USEL UR7, URZ, 0x1, UP0 ;  /* 0x00000001ff077887 */ /* 0x000fe40008000000 */
[----:B------:R-:W-:-:S04]  /*2df0*/  USEL UR5, UR4, URZ, UP0 ;  /* 0x000000ff04057287 */ /* 0x000fc80008000000 */
[----:B------:R-:W-:Y:S02]  /*2e00*/  LOP3.LUT R12, R12, UR7, RZ, 0x3c, !PT ;  /* 0x000000070c0c7c12 */ /* 0x000fe4000f8e3cff */
[----:B--2---:R-:W-:-:S04]  /*2e10*/  SHF.L.U32 R4, R10, 0x1f, RZ ;  /* 0x0000001f0a047819 */ /* 0x004fc800000006ff */
[----:B------:R-:W2:Y:S02]  /*2e20*/  SYNCS.PHASECHK.TRANS64.TRYWAIT P1, [R2+URZ+0x90], R4 ;  /* 0x00009004020075a7 */ /* 0x000ea400080211ff */
[----:B--2---:R-:W-:Y:S05]  /*2e30*/  @!P1 BRA `(.L_x_50) ;  /* 0x0000006400009947 */ /* 0x004fea0003800000 */
.L_x_162:
[C---:B--2---:R-:W-:Y:S01]  /*2e40*/  LEA R4, R11.reuse, UR6, 0x4 ;  /* 0x000000060b047c11 */ /* 0x044fe2000f8e20ff */
[----:B------:R-:W-:Y:S01]  /*2e50*/  VIADD R2, R2, 0xa0 ;  /* 0x000000a002027836 */ /* 0x000fe20000000000 */
[----:B------:R-:W-:Y:S01]  /*2e60*/  SEL R8, R8, RZ, P0 ;  /* 0x000000ff08087207 */ /* 0x000fe20000000000 */
[----:B------:R-:W-:-:S03]  /*2e70*/  VIADD R11, R11, 0x1 ;  /* 0x000000010b0b7836 */ /* 0x000fc60000000000 */
[----:B------:R-:W2:Y:S01]  /*2e80*/  LDS.128 R4, [R4+0x120] ;  /* 0x0001200004047984 */ /* 0x000ea20000000c00 */
[----:B------:R-:W-:Y:S02]  /*2e90*/  PRMT R2, RZ, 0x654, R2 ;  /* 0x00000654ff027816 */ /* 0x000fe40000000002 */
[C---:B------:R-:W-:Y:S01]  /*2ea0*/  ISETP.NE.AND P1, PT, R11.reuse, 0x2, PT ;  /* 0x000000020b00780c */ /* 0x040fe20003f25270 */
[----:B------:R-:W-:Y:S01]  /*2eb0*/  @!PT LDS RZ, [RZ] ;  /* 0x00000000fffff984 */ /* 0x000fe20000000800 */
[----:B------:R-:W-:Y:S01]  /*2ec0*/  @!PT LDS RZ, [RZ] ;  /* 0x00000000fffff984 */ /* 0x000fe20000000800 */
[----:B------:R-:W-:Y:S01]  /*2ed0*/  @!PT LDS RZ, [RZ] ;  /* 0x00000000fffff984 */ /* 0x000fe20000000800 */
[----:B------:R-:W-:Y:S01]  /*2ee0*/  @!PT LDS RZ, [RZ] ;  /* 0x00000000fffff984 */ /* 0x000fe20000000800 */
[----:B------:R3:W-:Y:S06]  /*2ef0*/  MEMBAR.ALL.CTA ;  /* 0x0000000000007992 */ /* 0x0007ec0000008000 */
[----:B---3--:R-:W3:Y:S01]  /*2f00*/  FENCE.VIEW.ASYNC.S ;  /* 0x00000000000073c6 */ /* 0x008ee20000000000 */
[----:B------:R-:W-:Y:S01]  /*2f10*/  SEL R11, R11, RZ, P1 ;  /* 0x000000ff0b0b7207 */ /* 0x000fe20000800000 */
[----:B---3--:R3:W-:Y:S01]  /*2f20*/  SYNCS.ARRIVE.TRANS64.RED.A1T0 RZ, [R2+URZ], RZ ;  /* 0x000000ff02ff79a7 */ /* 0x0087e200081004ff */
[----:B--2---:R-:W-:-:S02]  /*2f30*/  LOP3.LUT P3, RZ, R6, 0x1, RZ, 0xc0, !PT ;  /* 0x0000000106ff7812 */ /* 0x004fc4000786c0ff */
[----:B------:R-:W-:-:S04]  /*2f40*/  SEL R4, RZ, 0x1, P1 ;  /* 0x00000001ff047807 */ /* 0x000fc80000800000 */
[----:B------:R-:W-:Y:S02]  /*2f50*/  LOP3.LUT R10, R10, R4, RZ, 0x3c, !PT ;  /* 0x000000040a0a7212 */ /* 0x000fe400078e3cff */
[----:B---3--:R-:W-:-:S04]  /*2f60*/  SEL R2, RZ, 0x1, P0 ;  /* 0x00000001ff027807 */ /* 0x008fc80000000000 */
[----:B------:R-:W-:Y:S01]  /*2f70*/  LOP3.LUT R9, R9, R2, RZ, 0x3c, !PT ;  /* 0x0000000209097212 */ /* 0x000fe200078e3cff */
[----:B------:R-:W-:Y:S06]  /*2f80*/  @P3 BRA `(.L_x_51) ;  /* 0xfffffffc002c3947 */ /* 0x000fec000383ffff */
[----:B------:R-:W-:Y:S01]  /*2f90*/  ULEA UR4, UR5, UR6, 0x3 ;  /* 0x0000000605047291 */ /* 0x000fe2000f8e18ff */
[----:B------:R-:W-:-:S08]  /*2fa0*/  SHF.L.U32 R2, R12, 0x1f, RZ ;  /* 0x0000001f0c027819 */ /* 0x000fd000000006ff */
[----:B------:R-:W2:Y:S02]  /*2fb0*/  SYNCS.PHASECHK.TRANS64 P0, [UR4+0xa0], R2 ;  /* 0x0000a002ff0075a7 */ /* 0x000ea40008001004 */
[----:B--2---:R-:W-:Y:S05]  /*2fc0*/  @P0 BRA `(.L_x_52) ;  /* 0x0000000000080947 */ /* 0x004fea0003800000 */
[----:B------:R-:W2:Y:S02]  /*2fd0*/  SYNCS.PHASECHK.TRANS64.TRYWAIT P0, [UR4+0xa0], R2 ;  /* 0x0000a002ff0075a7 */ /* 0x000ea40008001104 */
[----:B--2---:R-:W-:Y:S05]  /*2fe0*/  @!P0 BRA `(.L_x_53) ;  /* 0x0000006000a88947 */ /* 0x004fea0003800000 */
.L_x_52:
[----:B------:R-:W-:-:S04]  /*2ff0*/  UIADD3 UR7, UPT, UPT, UR5, 0x1, URZ ;  /* 0x0000000105077890 */ /* 0x000fc8000fffe0ff */
[----:B------:R-:W-:-:S04]  /*3000*/  UISETP.NE.AND UP0, UPT, UR7, 0x2, UPT ;  /* 0x000000020700788c */ /* 0x000fc8000bf05270 */
[----:B------:R-:W-:Y:S02]  /*3010*/  USEL UR8, URZ, 0x1, UP0 ;  /* 0x00000001ff087887 */ /* 0x000fe40008000000 */
[----:B------:R-:W-:-:S04]  /*3020*/  USEL UR7, UR7, URZ, UP0 ;  /* 0x000000ff07077287 */ /* 0x000fc80008000000 */
[----:B------:R-:W-:Y:S01]  /*3030*/  ULEA UR7, UR7, UR6, 0x3 ;  /* 0x0000000607077291 */ /* 0x000fe2000f8e18ff */
[----:B--2---:R-:W-:-:S04]  /*3040*/  LOP3.LUT R2, R12, UR8, RZ, 0x3c, !PT ;  /* 0x000000080c027c12 */ /* 0x004fc8000f8e3cff */
[----:B------:R-:W-:-:S04]  /*3050*/  SHF.L.U32 R0, R2, 0x1f, RZ ;  /* 0x0000001f02007819 */ /* 0x000fc800000006ff */
[----:B------:R-:W2:Y:S02]  /*3060*/  SYNCS.PHASECHK.TRANS64 P0, [UR7+0xa0], R0 ;  /* 0x0000a000ff0075a7 */ /* 0x000ea40008001007 */
[----:B-12---:R-:W-:Y:S05]  /*3070*/  @P0 EXIT ;  /* 0x000000000000094d */ /* 0x006fea0003800000 */
[----:B------:R-:W-:Y:S02]  /*3080*/  SHF.L.U32 R2, R2, 0x1f, RZ ;  /* 0x0000001f02027819 */ /* 0x000fe400000006ff */
[----:B------:R-:W-:-:S07]  /*3090*/  MOV R0, UR7 ;  /* 0x0000000700007c02 */ /* 0x000fce0008000f00 */
.L_x_54:
[----:B-1----:R1:W2:Y:S02]  /*30a0*/  SYNCS.PHASECHK.TRANS64.TRYWAIT P0, [R0+URZ+0xa0], R2 ;  /* 0x0000a002000075a7 */ /* 0x0022a400080011ff */
[----:B--2---:R-:W-:Y:S05]  /*30b0*/  @!P0 NANOSLEEP.SYNCS 0x989680 ;  /* 0x009896800000895d */ /* 0x004fea0003900000 */
[----:B------:R-:W2:Y:S02]  /*30c0*/  @!P0 SYNCS.PHASECHK.TRANS64 P0, [R0+URZ+0xa0], R2 ;  /* 0x0000a002000085a7 */ /* 0x000ea400080010ff */
[----:B--2---:R-:W-:Y:S05]  /*30d0*/  @P0 EXIT ;  /* 0x000000000000094d */ /* 0x004fea0003800000 */
[----:B------:R-:W-:Y:S05]  /*30e0*/  BRA `(.L_x_54) ;  /* 0xfffffffc00ec7947 */ /* 0x000fea000383ffff */
.L_x_47:
[----:B------:R-:W-:Y:S05]  /*30f0*/  BRA.U UP5, `(.L_x_55) ;  /* 0x0000001105d47547 */ /* 0x000fea000b800000 */
[----:B------:R-:W-:Y:S01]  /*3100*/  UMOV UR4, 0x40 ;  /* 0x0000004000047882 */ /* 0x000fe20000000000 */
[----:B------:R-:W-:Y:S01]  /*3110*/  NOP ;  /* 0x0000000000007918 */ /* 0x000fe20000000000 */
[----:B------:R-:W-:Y:S01]  /*3120*/  ULEA UR5, UR47, UR4, 0x18 ;  /* 0x000000042f057291 */ /* 0x000fe2000f8ec0ff */
[----:B------:R-:W-:Y:S02]  /*3130*/  UMOV UR6, 0x400 ;  /* 0x0000040000067882 */ /* 0x000fe40000000000 */
[----:B------:R-:W-:-:S06]  /*3140*/  ULEA UR6, UR47, UR6, 0x18 ;  /* 0x000000062f067291 */ /* 0x000fcc000f8ec0ff */
[----:B------:R-:W2:Y:S02]  /*3150*/  LDS.U8 R0, [UR5+0x1c] ;  /* 0x00001c05ff007984 */ /* 0x000ea40008000000 */
[----:B--2---:R-:W-:-:S13]  /*3160*/  ISETP.NE.AND P0, PT, R0, RZ, PT ;  /* 0x000000ff0000720c */ /* 0x004fda0003f05270 */
[----:B------:R-:W-:Y:S05]  /*3170*/  @P0 BRA `(.L_x_56) ;  /* 0x0000000400080947 */ /* 0x000fea0003800000 */
[----:B------:R-:W-:Y:S02]  /*3180*/  UISETP.NE.U32.AND UP1, UPT, UR48, 0x1, UPT ;  /* 0x000000013000788c */ /* 0x000fe4000bf25070 */
[----:B------:R-:W-:-:S07]  /*3190*/  UIADD3 UR7, UPT, UPT, UR5, 0x8, URZ ;  /* 0x0000000805077890 */ /* 0x000fce000fffe0ff */
[----:B------:R-:W-:Y:S05]  /*31a0*/  BRA.U !UP1, `(.L_x_57) ;  /* 0x00000001099c7547 */ /* 0x000fea000b800000 */
[----:B------:R-:W-:Y:S01]  /*31b0*/  ELECT P0, URZ, PT ;  /* 0x0000000000ff782f */ /* 0x000fe20003800000 */
[----:B------:R-:W-:-:S12]  /*31c0*/  BSSY B0, `(.L_x_57) ;  /* 0x0000025000007945 */ /* 0x000fd80003800000 */
[----:B------:R-:W-:Y:S05]  /*31d0*/  @!P0 BRA `(.L_x_58) ;  /* 0x00000000008c8947 */ /* 0x000fea0003800000 */
[----:B------:R-:W-:-:S05]  /*31e0*/  UMOV UR4, 0x10 ;  /* 0x0000001000047882 */ /* 0x000fca0000000000 */
[----:B------:R-:W-:Y:S04]  /*31f0*/  DEPBAR.LE SB2, 0x36 ;  /* 0x0000ad800000791a */ /* 0x000fe80000000000 */
[----:B------:R-:W2:Y:S02]  /*3200*/  UTCATOMSWS.2CTA.FIND_AND_SET.ALIGN UP0, UR4, UR4 ;  /* 0x00000004000475e3 */ /* 0x000ea40008200800 */
[----:B--2---:R-:W-:Y:S01]  /*3210*/  MOV R10, UR4 ;  /* 0x00000004000a7c02 */ /* 0x004fe20008000f00 */
[----:B------:R-:W-:Y:S06]  /*3220*/  BRA.U UP0, `(.L_x_59) ;  /* 0x0000000100187547 */ /* 0x000fec000b800000 */
.L_x_60:
[----:B------:R-:W-:Y:S05]  /*3230*/  NANOSLEEP 0x64 ;  /* 0x000000640000795d */ /* 0x000fea0003800000 */
[----:B------:R-:W-:-:S05]  /*3240*/  UMOV UR4, 0x10 ;  /* 0x0000001000047882 */ /* 0x000fca0000000000 */
[----:B------:R-:W-:Y:S04]  /*3250*/  DEPBAR.LE SB2, 0x36 ;  /* 0x0000ad800000791a */ /* 0x000fe80000000000 */
[----:B------:R-:W2:Y:S02]  /*3260*/  UTCATOMSWS.2CTA.FIND_AND_SET.ALIGN UP0, UR4, UR4 ;  /* 0x00000004000475e3 */ /* 0x000ea40008200800 */
[----:B--2---:R-:W-:Y:S01]  /*3270*/  MOV R10, UR4 ;  /* 0x00000004000a7c02 */ /* 0x004fe20008000f00 */
[----:B------:R-:W-:Y:S05]  /*3280*/  BRA.U !UP0, `(.L_x_60) ;  /* 0xfffffffd08e87547 */ /* 0x000fea000b83ffff */
.L_x_59:
[----:B------:R-:W2:Y:S01]  /*3290*/  LDS R6, [UR5+0x10] ;  /* 0x00001005ff067984 */ /* 0x000ea20008000800 */
[----:B------:R-:W-:Y:S01]  /*32a0*/  IMAD.U32 R0, RZ, RZ, UR6 ;  /* 0x00000006ff007e24 */ /* 0x000fe2000f8e00ff */
[----:B------:R-:W-:-:S03]  /*32b0*/  MOV R4, UR49 ;  /* 0x0000003100047c02 */ /* 0x000fc60008000f00 */
[----:B------:R-:W-:Y:S01]  /*32c0*/  VIADD R0, R0, 0x140 ;  /* 0x0000014000007836 */ /* 0x000fe20000000000 */
[----:B--2---:R-:W-:-:S04]  /*32d0*/  SHF.L.U32 R6, R6, 0x1f, RZ ;  /* 0x0000001f06067819 */ /* 0x004fc800000006ff */
[----:B------:R-:W2:Y:S02]  /*32e0*/  SYNCS.PHASECHK.TRANS64.TRYWAIT P0, [UR5+0x8], R6 ;  /* 0x00000806ff0075a7 */ /* 0x000ea40008001105 */
[----:B--2---:R-:W-:Y:S05]  /*32f0*/  @P0 BRA `(.L_x_61) ;  /* 0x0000000000080947 */ /* 0x004fea0003800000 */
[----:B------:R-:W2:Y:S02]  /*3300*/  SYNCS.PHASECHK.TRANS64.TRYWAIT P0, [UR5+0x8], R6 ;  /* 0x00000806ff0075a7 */ /* 0x000ea40008001105 */
[----:B--2---:R-:W-:Y:S05]  /*3310*/  @!P0 BRA `(.L_x_62) ;  /* 0x0000005c00f48947 */ /* 0x004fea0003800000 */
.L_x_61:
[----:B------:R-:W-:Y:S01]  /*3320*/  PRMT R4, R4, 0x654, R0 ;  /* 0x0000065404047816 */ /* 0x000fe20000000000 */
[----:B------:R-:W-:Y:S01]  /*3330*/  HFMA2 R0, -RZ, RZ, 0, 5.9604644775390625e-08 ;  /* 0x00000001ff007431 */ /* 0x000fe200000001ff */
[----:B------:R-:W-:Y:S01]  /*3340*/  UPRMT UR4, UR49, 0x654, UR7 ;  /* 0x0000065431047896 */ /* 0x000fe20008000007 */
[----:B------:R-:W-:Y:S02]  /*3350*/  IMAD.MOV.U32 R8, RZ, RZ, 0xffff ;  /* 0x0000ffffff087424 */ /* 0x000fe400078e00ff */
[----:B--2---:R-:W-:Y:S02]  /*3360*/  IMAD.MOV.U32 R6, RZ, RZ, 0x4 ;  /* 0x00000004ff067424 */ /* 0x004fe400078e00ff */
[----:B------:R-:W-:Y:S01]  /*3370*/  IMAD.SHL.U32 R9, R10, 0x20, RZ ;  /* 0x000000200a097824 */ /* 0x000fe200078e00ff */
[----:B------:R-:W-:Y:S02]  /*3380*/  MOV R5, UR4 ;  /* 0x0000000400057c02 */ /* 0x000fe40008000f00 */
[-C--:B------:R-:W-:Y:S01]  /*3390*/  SHF.L.U32 R8, R8, R10.reuse, RZ ;  /* 0x0000000a08087219 */ /* 0x080fe200000006ff */
[----:B------:R2:W-:Y:S01]  /*33a0*/  SYNCS.ARRIVE.TRANS64.RED RZ, [UR4], R6 ;  /* 0x00000006ffff79a7 */ /* 0x0005e20008000404 */
[----:B------:R-:W-:Y:S01]  /*33b0*/  SHF.L.U32 R7, R0, R10, RZ ;  /* 0x0000000a00077219 */ /* 0x000fe200000006ff */
[----:B------:R2:W-:Y:S04]  /*33c0*/  STS [UR6+0x140], R9 ;  /* 0x00014009ff007988 */ /* 0x0005e80008000806 */
[----:B------:R2:W-:Y:S04]  /*33d0*/  STAS [R4.64], R10 ;  /* 0x0000000a04007dbd */ /* 0x0005e8000c0008ff */
[----:B------:R2:W-:Y:S04]  /*33e0*/  ATOMS.OR RZ, [UR5+0x14], R8 ;  /* 0x00001408ffff798c */ /* 0x0005e8000b000005 */
[----:B------:R2:W-:Y:S04]  /*33f0*/  ATOMS.OR RZ, [UR5+0x18], R7 ;  /* 0x00001807ffff798c */ /* 0x0005e8000b000005 */
[----:B------:R2:W-:Y:S02]  /*3400*/  ATOMS.XOR RZ, [UR5+0x10], R0 ;  /* 0x00001000ffff798c */ /* 0x0005e4000b800005 */
.L_x_58:
[----:B-1----:R-:W-:Y:S05]  /*3410*/  BSYNC B0 ;  /* 0x0000000000007941 */ /* 0x002fea0003800000 */
.L_x_57:
[----:B------:R-:W-:Y:S05]  /*3420*/  BRA.U UP1, `(.L_x_63) ;  /* 0x00000001016c7547 */ /* 0x000fea000b800000 */
[----:B------:R-:W-:-:S03]  /*3430*/  UMOV UR4, 0xffffffff ;  /* 0xffffffff00047882 */ /* 0x000fc60000000000 */
[----:B------:R-:W-:Y:S05]  /*3440*/  BRA.DIV UR4, `(.L_x_64) ;  /* 0x0000005e04c07947 */ /* 0x000fea000b800000 */
[----:B------:R-:W-:-:S13]  /*3450*/  ELECT P6, URZ, PT ;  /* 0x0000000000ff782f */ /* 0x000fda00038c0000 */
.L_x_166:
[----:B------:R-:W-:Y:S05]  /*3460*/  @!P6 BRA `(.L_x_63) ;  /* 0x00000000005ce947 */ /* 0x000fea0003800000 */
[----:B--2---:R-:W2:Y:S02]  /*3470*/  LDS R4, [UR5+0x10] ;  /* 0x00001005ff047984 */ /* 0x004ea40008000800 */
[----:B--2---:R-:W-:-:S04]  /*3480*/  SHF.L.U32 R4, R4, 0x1f, RZ ;  /* 0x0000001f04047819 */ /* 0x004fc800000006ff */
[----:B------:R-:W2:Y:S02]  /*3490*/  SYNCS.PHASECHK.TRANS64.TRYWAIT P0, [UR5+0x8], R4 ;  /* 0x00000804ff0075a7 */ /* 0x000ea40008001105 */
[----:B--2---:R-:W-:Y:S05]  /*34a0*/  @P0 BRA `(.L_x_65) ;  /* 0x0000000000080947 */ /* 0x004fea0003800000 */
[----:B------:R-:W2:Y:S02]  /*34b0*/  SYNCS.PHASECHK.TRANS64.TRYWAIT P0, [UR5+0x8], R4 ;  /* 0x00000804ff0075a7 */ /* 0x000ea40008001105 */
[----:B--2---:R-:W-:Y:S05]  /*34c0*/  @!P0 BRA `(.L_x_66) ;  /* 0x0000005c00c08947 */ /* 0x004fea0003800000 */
.L_x_65:
[----:B------:R-:W3:Y:S01]  /*34d0*/  LDS R6, [UR6+0x140] ;  /* 0x00014006ff067984 */ /* 0x000ee20008000800 */
[----:B--2---:R-:W-:Y:S02]  /*34e0*/  HFMA2 R0, -RZ, RZ, 0, 5.9604644775390625e-08 ;  /* 0x00000001ff007431 */ /* 0x004fe400000001ff */
[----:B------:R-:W-:Y:S01]  /*34f0*/  IMAD.MOV.U32 R4, RZ, RZ, 0xffff ;  /* 0x0000ffffff047424 */ /* 0x000fe200078e00ff */
[----:B------:R-:W-:Y:S01]  /*3500*/  UPRMT UR4, UR49, 0x654, UR7 ;  /* 0x0000065431047896 */ /* 0x000fe20008000007 */
[----:B---3--:R-:W-:-:S03]  /*3510*/  IMAD.SHL.U32 R5, R6, 0x20, RZ ;  /* 0x0000002006057824 */ /* 0x008fc600078e00ff */
[-C--:B------:R-:W-:Y:S02]  /*3520*/  SHF.L.U32 R4, R4, R6.reuse, RZ ;  /* 0x0000000604047219 */ /* 0x080fe400000006ff */
[----:B------:R-:W-:Y:S01]  /*3530*/  SHF.L.U32 R6, R0, R6, RZ ;  /* 0x0000000600067219 */ /* 0x000fe200000006ff */
[----:B------:R3:W-:Y:S04]  /*3540*/  STS [UR6+0x140], R5 ;  /* 0x00014005ff007988 */ /* 0x0007e80008000806 */
[----:B------:R3:W-:Y:S04]  /*3550*/  ATOMS.OR RZ, [UR5+0x14], R4 ;  /* 0x00001404ffff798c */ /* 0x0007e8000b000005 */
[----:B------:R3:W-:Y:S01]  /*3560*/  ATOMS.OR RZ, [UR5+0x18], R6 ;  /* 0x00001806ffff798c */ /* 0x0007e2000b000005 */
[----:B------:R-:W-:Y:S03]  /*3570*/  SYNCS.ARRIVE.TRANS64.RED.A1T0 RZ, [UR4], RZ ;  /* 0x000000ffffff79a7 */ /* 0x000fe60008100404 */
[----:B------:R3:W-:Y:S01]  /*3580*/  ATOMS.XOR RZ, [UR5+0x10], R0 ;  /* 0x00001000ffff798c */ /* 0x0007e2000b800005 */
[----:B------:R-:W-:Y:S05]  /*3590*/  BRA `(.L_x_63) ;  /* 0x0000000000107947 */ /* 0x000fea0003800000 */
.L_x_56:
[----:B------:R-:W-:Y:S02]  /*35a0*/  MOV R0, 0xffffffff ;  /* 0xffffffff00007802 */ /* 0x000fe40000000f00 */
[----:B------:R-:W-:-:S03]  /*35b0*/  MOV R4, 0x35e0 ;  /* 0x000035e000047802 */ /* 0x000fc60000000f00 */
[----:B------:R2:W-:Y:S04]  /*35c0*/  STS [UR6+0x140], R0 ;  /* 0x00014000ff007988 */ /* 0x0005e80008000806 */
[----:B-12--5:R-:W-:Y:S05]  /*35d0*/  CALL.REL.NOINC `($__internal_1_$__cuda_sm10x_tcgen05_guardrail_trap_phase_invalid_during_alloc) ;  /* 0x0000006400947944 */ /* 0x026fea0003c00000 */
.L_x_63:
[----:B------:R-:W-:Y:S05]  /*35e0*/  WARPSYNC.ALL ;  /* 0x0000000000007948 */ /* 0x000fea0003800000 */
[----:B------:R-:W4:Y:S01]  /*35f0*/  S2UR UR4, SR_CgaCtaId ;  /* 0x00000000000479c3 */ /* 0x000f220000008800 */
[----:B------:R-:W-:Y:S01]  /*3600*/  UMOV UR26, 0x400 ;  /* 0x00000400001a7882 */ /* 0x000fe20000000000 */
[----:B------:R-:W-:-:S06]  /*3610*/  NOP ;  /* 0x0000000000007918 */ /* 0x000fcc0000000000 */
[----:B------:R-:W-:Y:S06]  /*3620*/  BAR.ARV 0x6, 0xa0 ;  /* 0x0182800000007b1d */ /* 0x000fec0000002000 */
[----:B------:R-:W1:Y:S01]  /*3630*/  LDCU UR6, c[0x0][0x38c] ;  /* 0x00007180ff0677ac */ /* 0x000e620008000800 */
[----:B------:R-:W-:Y:S01]  /*3640*/  LOP3.LUT R3, R3, 0xffff, RZ, 0xc0, !PT ;  /* 0x0000ffff03037812 */ /* 0x000fe200078ec0ff */
[----:B--2---:R-:W-:Y:S01]  /*3650*/  IMAD.MOV.U32 R9, RZ, RZ, 0x1 ;  /* 0x00000001ff097424 */ /* 0x004fe200078e00ff */
[----:B------:R-:W-:Y:S01]  /*3660*/  LOP3.LUT R2, R2, 0xffff, RZ, 0xc0, !PT ;  /* 0x0000ffff02027812 */ /* 0x000fe200078ec0ff */
[----:B------:R-:W-:Y:S01]  /*3670*/  IMAD.MOV.U32 R8, RZ, RZ, RZ ;  /* 0x000000ffff087224 */ /* 0x000fe200078e00ff */
[----:B------:R-:W-:Y:S01]  /*3680*/  R2UR UR28, R3 ;  /* 0x00000000031c72ca */ /* 0x000fe200000e0000 */
[----:B------:R-:W-:Y:S01]  /*3690*/  UMOV UR32, URZ ;  /* 0x000000ff00207c82 */ /* 0x000fe20008000000 */
[----:B------:R-:W-:-:S02]  /*36a0*/  R2UR UR42, R2 ;  /* 0x00000000022a72ca */ /* 0x000fc400000e0000 */
[----:B------:R-:W-:Y:S01]  /*36b0*/  CS2R R2, SRZ ;  /* 0x0000000000027805 */ /* 0x000fe2000001ff00 */
[----:B------:R-:W-:Y:S01]  /*36c0*/  UMOV UR23, URZ ;  /* 0x000000ff00177c82 */ /* 0x000fe20008000000 */
[----:B----4-:R-:W-:Y:S01]  /*36d0*/  ULEA UR26, UR4, UR26, 0x18 ;  /* 0x0000001a041a7291 */ /* 0x010fe2000f8ec0ff */
[----:B------:R-:W-:Y:S01]  /*36e0*/  UMOV UR22, URZ ;  /* 0x000000ff00167c82 */ /* 0x000fe20008000000 */
[----:B------:R-:W-:Y:S02]  /*36f0*/  UISETP.NE.AND UP3, UPT, UR48, URZ, UPT ;  /* 0x000000ff3000728c */ /* 0x000fe4000bf65270 */
[----:B------:R-:W-:Y:S02]  /*3700*/  UIADD3 UR4, UPT, UPT, UR26, 0x4300, URZ ;  /* 0x000043001a047890 */ /* 0x000fe4000fffe0ff */
[----:B------:R-:W-:-:S03]  /*3710*/  UIADD3 UR5, UPT, UPT, UR26, 0xc300, URZ ;  /* 0x0000c3001a057890 */ /* 0x000fc6000fffe0ff */
[----:B---3--:R-:W2:Y:S01]  /*3720*/  LDS R0, [UR26+0x140] ;  /* 0x0001401aff007984 */ /* 0x008ea20008000800 */
[----:B-1----:R-:W-:Y:S02]  /*3730*/  UIADD3 UR6, UPT, UPT, UR6, 0x3f, URZ ;  /* 0x0000003f06067890 */ /* 0x002fe4000fffe0ff */
[----:B------:R-:W-:Y:S02]  /*3740*/  USHF.R.U32.HI UR30, URZ, 0x4, UR4 ;  /* 0x00000004ff1e7899 */ /* 0x000fe40008011604 */
[----:B------:R-:W-:Y:S02]  /*3750*/  USHF.R.S32.HI UR33, URZ, 0x1f, UR6 ;  /* 0x0000001fff217899 */ /* 0x000fe40008011406 */
[----:B------:R-:W-:Y:S02]  /*3760*/  USHF.R.U32.HI UR4, URZ, 0x4, UR5 ;  /* 0x00000004ff047899 */ /* 0x000fe40008011605 */
[----:B------:R-:W-:Y:S02]  /*3770*/  ULEA.HI UR33, UR33, UR6, URZ, 0x6 ;  /* 0x0000000621217291 */ /* 0x000fe4000f8f30ff */
[----:B------:R-:W-:-:S02]  /*3780*/  ULOP3.LUT UR4, UR4, 0x3fff, URZ, 0xc0, !UPT ;  /* 0x00003fff04047892 */ /* 0x000fc4000f8ec0ff */
[----:B------:R-:W-:Y:S01]  /*3790*/  USHF.R.S32.HI UR33, URZ, 0x6, UR33 ;  /* 0x00000006ff217899 */ /* 0x000fe20008011421 */
[----:B------:R-:W-:Y:S01]  /*37a0*/  UMOV UR40, 0x0 ;  /* 0x0000000000287882 */ /* 0x000fe20000000000 */
[----:B------:R-:W-:Y:S02]  /*37b0*/  UMOV UR41, 0x8208010 ;  /* 0x0820801000297882 */ /* 0x000fe40000000000 */
[----:B------:R-:W-:Y:S02]  /*37c0*/  UISETP.LT.AND UP0, UPT, UR33, 0x1, UPT ;  /* 0x000000012100788c */ /* 0x000fe4000bf01270 */
[----:B------:R-:W-:Y:S02]  /*37d0*/  ULOP3.LUT UR30, UR30, 0x3fff, URZ, 0xc0, !UPT ;  /* 0x00003fff1e1e7892 */ /* 0x000fe4000f8ec0ff */
[----:B------:R-:W-:Y:S02]  /*37e0*/  ULOP3.LUT UR29, UR4, 0x10000, URZ, 0xfc, !UPT ;  /* 0x00010000041d7892 */ /* 0x000fe4000f8efcff */
[----:B------:R-:W-:Y:S01]  /*37f0*/  USEL UR43, UR33, 0x1, !UP0 ;  /* 0x00000001212b7887 */ /* 0x000fe2000c000000 */
[----:B------:R-:W-:Y:S01]  /*3800*/  UMOV UR38, 0x0 ;  /* 0x0000000000267882 */ /* 0x000fe20000000000 */
[----:B------:R-:W-:Y:S01]  /*3810*/  UMOV UR39, 0x8208010 ;  /* 0x0820801000277882 */ /* 0x000fe20000000000 */
[----:B------:R-:W-:Y:S01]  /*3820*/  UMOV UR36, 0x0 ;  /* 0x0000000000247882 */ /* 0x000fe20000000000 */
[----:B------:R-:W-:Y:S01]  /*3830*/  UMOV UR37, 0x8208010 ;  /* 0x0820801000257882 */ /* 0x000fe20000000000 */
[----:B------:R-:W-:Y:S01]  /*3840*/  UMOV UR34, 0x0 ;  /* 0x0000000000227882 */ /* 0x000fe20000000000 */
[----:B------:R-:W-:Y:S01]  /*3850*/  UMOV UR35, 0x8208010 ;  /* 0x0820801000237882 */ /* 0x000fe20000000000 */
[----:B--2---:R-:W-:-:S15]  /*3860*/  R2UR UR44, R0 ;  /* 0x00000000002c72ca */ /* 0x004fde00000e0000 */
.L_x_74:
[C---:B------:R-:W-:Y:S02]  /*3870*/  LEA R0, R8.reuse, UR26, 0x3 ;  /* 0x0000001a08007c11 */ /* 0x040fe4000f8e18ff */
[----:B------:R-:W-:Y:S02]  /*3880*/  SHF.L.U32 R4, R3, 0x1f, RZ ;  /* 0x0000001f03047819 */ /* 0x000fe400000006ff */
[----:B------:R-:W-:Y:S02]  /*3890*/  LEA R5, R8, UR26, 0x4 ;  /* 0x0000001a08057c11 */ /* 0x000fe4000f8e20ff */
[----:B------:R-:W1:Y:S02]  /*38a0*/  SYNCS.PHASECHK.TRANS64.TRYWAIT P0, [R0+URZ+0x90], R4 ;  /* 0x00009004000075a7 */ /* 0x000e6400080011ff */
[----:B-1-3--:R-:W-:Y:S05]  /*38b0*/  @!P0 BRA `(.L_x_67) ;  /* 0x0000005800dc8947 */ /* 0x00afea0003800000 */
.L_x_167:
[----:B-1----:R-:W1:Y:S01]  /*38c0*/  LDS.128 R4, [R5+0x120] ;  /* 0x0001200005047984 */ /* 0x002e620000000c00 */
[----:B------:R-:W-:Y:S02]  /*38d0*/  VIADD R0, R0, 0xa0 ;  /* 0x000000a000007836 */ /* 0x000fe40000000000 */
[----:B------:R-:W-:Y:S01]  /*38e0*/  VIADD R8, R8, 0x1 ;  /* 0x0000000108087836 */ /* 0x000fe20000000000 */
[----:B------:R-:W-:Y:S01]  /*38f0*/  @!PT LDS RZ, [RZ] ;  /* 0x00000000fffff984 */ /* 0x000fe20000000800 */
[----:B------:R-:W-:Y:S01]  /*3900*/  @!PT LDS RZ, [RZ] ;  /* 0x00000000fffff984 */ /* 0x000fe20000000800 */
[----:B------:R-:W-:Y:S01]  /*3910*/  @!PT LDS RZ, [RZ] ;  /* 0x00000000fffff984 */ /* 0x000fe20000000800 */
[----:B------:R-:W-:Y:S01]  /*3920*/  @!PT LDS RZ, [RZ] ;  /* 0x00000000fffff984 */ /* 0x000fe20000000800 */
[----:B------:R2:W-:Y:S06]  /*3930*/  MEMBAR.ALL.CTA ;  /* 0x0000000000007992 */ /* 0x0005ec0000008000 */
[----:B--2---:R-:W2:Y:S01]  /*3940*/  FENCE.VIEW.ASYNC.S ;  /* 0x00000000000073c6 */ /* 0x004ea20000000000 */
[----:B------:R-:W-:-:S04]  /*3950*/  PRMT R0, RZ, 0x654, R0 ;  /* 0x00000654ff007816 */ /* 0x000fc80000000000 */
[----:B--2---:R2:W-:Y:S01]  /*3960*/  SYNCS.ARRIVE.TRANS64.RED.A1T0 RZ, [R0+URZ], RZ ;  /* 0x000000ff00ff79a7 */ /* 0x0045e200081004ff */
[----:B-1----:R-:W-:Y:S01]  /*3970*/  LOP3.LUT P1, RZ, R6, 0x1, RZ, 0xc0, !PT ;  /* 0x0000000106ff7812 */ /* 0x002fe2000782c0ff */
[----:B--2---:R-:W-:-:S12]  /*3980*/  BRA.U UP3, `(.L_x_68) ;  /* 0x0000000503087547 */ /* 0x004fd8000b800000 */
[----:B------:R-:W1:Y:S01]  /*3990*/  LDCU UR4, c[0x0][0x38c] ;  /* 0x00007180ff0477ac */ /* 0x000e620008000800 */
[----:B------:R-:W-:Y:S02]  /*39a0*/  PLOP3.LUT P2, PT, PT, PT, PT, 0x80, 0x8 ;  /* 0x000000000008781c */ /* 0x000fe40003f4f070 */
[----:B------:R-:W-:Y:S01]  /*39b0*/  SHF.L.U32 R4, R9, 0x1f, RZ ;  /* 0x0000001f09047819 */ /* 0x000fe200000006ff */
[----:B------:R-:W-:Y:S02]  /*39c0*/  ULEA UR31, UR32, UR26, 0x3 ;  /* 0x0000001a201f7291 */ /* 0x000fe4000f8e18ff */
[----:B------:R-:W-:Y:S02]  /*39d0*/  ULEA UR11, UR32, UR44, 0x6 ;  /* 0x0000002c200b7291 */ /* 0x000fe4000f8e30ff */
[----:B-1----:R-:W-:-:S06]  /*39e0*/  UISETP.GE.AND UP0, UPT, UR4, 0x1, UPT ;  /* 0x000000010400788c */ /* 0x002fcc000bf06270 */
[----:B------:R-:W-:-:S05]  /*39f0*/  PLOP3.LUT P0, PT, PT, PT, UP0, 0x80, 0x8 ;  /* 0x000000000008781c */ /* 0x000fca0003f0f008 */
[----:B------:R-:W-:-:S08]  /*3a00*/  @UP0 ULEA UR4, UR23, UR26, 0x3 ;  /* 0x0000001a17040291 */ /* 0x000fd0000f8e18ff */
[----:B------:R-:W-:-:S04]  /*3a10*/  @P0 SHF.L.U32 R0, R2, 0x1f, RZ ;  /* 0x0000001f02000819 */ /* 0x000fc800000006ff */
[----:B------:R1:W2:Y:S01]  /*3a20*/  @P0 SYNCS.PHASECHK.TRANS64.TRYWAIT P2, [UR4], R0 ;  /* 0x00000000ff0005a7 */ /* 0x0002a20008041104 */
[----:B------:R-:W3:Y:S02]  /*3a30*/  SYNCS.PHASECHK.TRANS64.TRYWAIT P0, [UR31+0xd0], R4 ;  /* 0x0000d004ff0075a7 */ /* 0x000ee4000800111f */
[----:B-123--:R-:W-:Y:S05]  /*3a40*/  @!P0 BRA `(.L_x_69) ;  /* 0x00000058008c8947 */ /* 0x00efea0003800000 */
.L_x_169:
[----:B------:R-:W-:Y:S01]  /*3a50*/  UMOV UR27, UR22 ;  /* 0x00000016001b7c82 */ /* 0x000fe20008000000 */
[----:B------:R-:W-:Y:S05]  /*3a60*/  BRA.U !UP0, `(.L_x_70) ;  /* 0x0000000108c07547 */ /* 0x000fea000b800000 */
[----:B------:R-:W-:Y:S02]  /*3a70*/  UIADD3 UR27, UPT, UPT, UR43, UR22, URZ ;  /* 0x000000162b1b7290 */ /* 0x000fe4000fffe0ff */
[----:B------:R-:W-:Y:S01]  /*3a80*/  UPLOP3.LUT UP2, UPT, UPT, UPT, UPT, 0x40, 0x4 ;  /* 0x000000000004789c */ /* 0x000fe20003f4e870 */
[----:B------:R-:W-:Y:S01]  /*3a90*/  UMOV UR24, UR33 ;  /* 0x0000002100187c82 */ /* 0x000fe20008000000 */
[----:B------:R-:W-:-:S09]  /*3aa0*/  UMOV UR10, UR23 ;  /* 0x00000017000a7c82 */ /* 0x000fd20008000000 */
.L_x_73:
[----:B--2---:R-:W-:Y:S01]  /*3ab0*/  ULEA UR5, UR10, UR26, 0x3 ;  /* 0x0000001a0a057291 */ /* 0x004fe2000f8e18ff */
[----:B---3--:R-:W-:Y:S11]  /*3ac0*/  @P2 BRA `(.L_x_71) ;  /* 0x00000000000c2947 */ /* 0x008ff60003800000 */
[----:B-1----:R-:W-:Y:S04]  /*3ad0*/  SHF.L.U32 R4, R2, 0x1f, RZ ;  /* 0x0000001f02047819 */ /* 0x002fe800000006ff */
[----:B------:R-:W1:Y:S02]  /*3ae0*/  SYNCS.PHASECHK.TRANS64.TRYWAIT P0, [UR5], R4 ;  /* 0x00000004ff0075a7 */ /* 0x000e640008001105 */
[----:B-1----:R-:W-:Y:S05]  /*3af0*/  @!P0 BRA `(.L_x_72) ;  /* 0x0000005800788947 */ /* 0x002fea0003800000 */
.L_x_71:
[----:B------:R-:W-:Y:S01]  /*3b00*/  UISETP.NE.AND UP0, UPT, UR24, 0x1, UPT ;  /* 0x000000011800788c */ /* 0x000fe2000bf05270 */
[----:B------:R-:W-:Y:S01]  /*3b10*/  PLOP3.LUT P2, PT, PT, PT, PT, 0x80, 0x8 ;  /* 0x000000000008781c */ /* 0x000fe20003f4f070 */
[----:B------:R-:W-:Y:S02]  /*3b20*/  UIADD3 UR4, UPT, UPT, UR10, 0x1, URZ ;  /* 0x000000010a047890 */ /* 0x000fe4000fffe0ff */
[----:B------:R-:W-:Y:S02]  /*3b30*/  UIADD3 UR25, UPT, UPT, UR5, 0x20, URZ ;  /* 0x0000002005197890 */ /* 0x000fe4000fffe0ff */
[----:B------:R-:W-:Y:S01]  /*3b40*/  UISETP.NE.AND UP1, UPT, UR4, 0x4, UPT ;  /* 0x000000040400788c */ /* 0x000fe2000bf25270 */
[----:B------:R-:W-:Y:S01]  /*3b50*/  PLOP3.LUT P0, PT, PT, PT, UP0, 0x80, 0x8 ;  /* 0x000000000008781c */ /* 0x000fe20003f0f008 */
[----:B------:R-:W-:Y:S02]  /*3b60*/  UIADD3 UR22, UPT, UPT, UR22, 0x1, URZ ;  /* 0x0000000116167890 */ /* 0x000fe4000fffe0ff */
[----:B------:R-:W-:Y:S02]  /*3b70*/  USEL UR6, URZ, 0x1, UP1 ;  /* 0x00000001ff067887 */ /* 0x000fe40008800000 */
[----:B------:R-:W-:Y:S02]  /*3b80*/  USEL UR23, UR4, URZ, UP1 ;  /* 0x000000ff04177287 */ /* 0x000fe40008800000 */
[----:B------:R-:W-:Y:S02]  /*3b90*/  UIADD3 UR24, UPT, UPT, UR24, -0x1, URZ ;  /* 0xffffffff18187890 */ /* 0x000fe4000fffe0ff */
[----:B------:R-:W-:Y:S01]  /*3ba0*/  @UP0 ULEA UR4, UR23, UR26, 0x3 ;  /* 0x0000001a17040291 */ /* 0x000fe2000f8e18ff */
[----:B------:R-:W-:Y:S01]  /*3bb0*/  LOP3.LUT R2, R2, UR6, RZ, 0x3c, !PT ;  /* 0x0000000602027c12 */ /* 0x000fe2000f8e3cff */
[----:B------:R-:W-:Y:S02]  /*3bc0*/  ULEA UR6, UR10, UR30, 0x9 ;  /* 0x0000001e0a067291 */ /* 0x000fe4000f8e48ff */
[----:B------:R-:W-:Y:S01]  /*3bd0*/  UISETP.NE.AND UP0, UPT, UR22, UR27, UPT ;  /* 0x0000001b1600728c */ /* 0x000fe2000bf05270 */
[----:B-1----:R-:W-:Y:S01]  /*3be0*/  @P0 SHF.L.U32 R0, R2, 0x1f, RZ ;  /* 0x0000001f02000819 */ /* 0x002fe200000006ff */
[----:B------:R-:W-:Y:S02]  /*3bf0*/  UIADD3 UR20, UPT, UPT, UR6, 0x80, URZ ;  /* 0x0000008006147890 */ /* 0x000fe4000fffe0ff */
[----:B------:R-:W-:Y:S01]  /*3c00*/  UIADD3 UR16, UPT, UPT, UR6, 0x100, URZ ;  /* 0x0000010006107890 */ /* 0x000fe2000fffe0ff */
[----:B------:R2:W3:Y:S01]  /*3c10*/  @P0 SYNCS.PHASECHK.TRANS64.TRYWAIT P2, [UR4], R0 ;  /* 0x00000000ff0005a7 */ /* 0x0004e20008041104 */
[----:B------:R-:W-:Y:S02]  /*3c20*/  ULEA UR4, UR10, UR29, 0x9 ;  /* 0x0000001d0a047291 */ /* 0x000fe4000f8e48ff */
[----:B------:R-:W-:Y:S02]  /*3c30*/  UIADD3 UR12, UPT, UPT, UR6, 0x180, URZ ;  /* 0x00000180060c7890 */ /* 0x000fe4000fffe0ff */
[----:B------:R-:W-:Y:S02]  /*3c40*/  UIADD3 UR18, UPT, UPT, UR4, 0x2, URZ ;  /* 0x0000000204127890 */ /* 0x000fe4000fffe0ff */
[----:B------:R-:W-:Y:S02]  /*3c50*/  UIADD3 UR14, UPT, UPT, UR4, 0x4, URZ ;  /* 0x00000004040e7890 */ /* 0x000fe4000fffe0ff */
[----:B------:R-:W-:Y:S01]  /*3c60*/  UIADD3 UR8, UPT, UPT, UR4, 0x6, URZ ;  /* 0x0000000604087890 */ /* 0x000fe2000fffe0ff */
[----:B------:R-:W-:Y:S01]  /*3c70*/  UMOV UR7, 0x40004040 ;  /* 0x4000404000077882 */ /* 0x000fe20000000000 */
[----:B------:R-:W-:Y:S01]  /*3c80*/  UMOV UR5, 0x40004040 ;  /* 0x4000404000057882 */ /* 0x000fe20000000000 */
[----:B------:R-:W-:Y:S01]  /*3c90*/  UMOV UR21, 0x40004040 ;  /* 0x4000404000157882 */ /* 0x000fe20000000000 */
[----:B------:R2:W-:Y:S01]  /*3ca0*/  UTCHMMA.2CTA gdesc[UR6], gdesc[UR4], tmem[UR11], tmem[UR40], idesc[UR41], UP2 ;  /* 0x00ff2804060075ea */ /* 0x0005e2000920000b */
[----:B------:R-:W-:Y:S01]  /*3cb0*/  UPLOP3.LUT UP2, UPT, UPT, UPT, UPT, 0x80, 0x8 ;  /* 0x000000000008789c */ /* 0x000fe20003f4f070 */
[----:B------:R-:W-:Y:S01]  /*3cc0*/  UMOV UR19, 0x40004040 ;  /* 0x4000404000137882 */ /* 0x000fe20000000000 */
[----:B------:R-:W-:Y:S01]  /*3cd0*/  UMOV UR17, 0x40004040 ;  /* 0x4000404000117882 */ /* 0x000fe20000000000 */
[----:B------:R2:W-:Y:S01]  /*3ce0*/  UTCHMMA.2CTA gdesc[UR20], gdesc[UR18], tmem[UR11], tmem[UR38], idesc[UR39], UPT ;  /* 0x00ff2612140075ea */ /* 0x0005e2000ba0000b */
[----:B------:R-:W-:Y:S01]  /*3cf0*/  UMOV UR15, 0x40004040 ;  /* 0x40004040000f7882 */ /* 0x000fe20000000000 */
[----:B------:R-:W-:Y:S01]  /*3d00*/  UMOV UR13, 0x40004040 ;  /* 0x40004040000d7882 */ /* 0x000fe20000000000 */
[----:B------:R-:W-:Y:S01]  /*3d10*/  UMOV UR9, 0x40004040 ;  /* 0x4000404000097882 */ /* 0x000fe20000000000 */
[----:B------:R2:W-:Y:S01]  /*3d20*/  UTCHMMA.2CTA gdesc[UR16], gdesc[UR14], tmem[UR11], tmem[UR36], idesc[UR37], UPT ;  /* 0x00ff240e100075ea */ /* 0x0005e2000ba0000b */
[----:B------:R2:W-:Y:S01]  /*3d30*/  UTCHMMA.2CTA gdesc[UR12], gdesc[UR8], tmem[UR11], tmem[UR34], idesc[UR35], UPT ;  /* 0x00ff22080c0075ea */ /* 0x0005e2000ba0000b */
[----:B------:R2:W-:Y:S01]  /*3d40*/  UTCBAR.2CTA.MULTICAST [UR25], URZ, UR28 ;  /* 0x000000ff190073e9 */ /* 0x0005e2000820081c */
[----:B------:R-:W-:Y:S01]  /*3d50*/  UMOV UR10, UR23 ;  /* 0x00000017000a7c82 */ /* 0x000fe20008000000 */
[----:B------:R-:W-:Y:S05]  /*3d60*/  BRA.U UP0, `(.L_x_73) ;  /* 0xfffffffd00507547 */ /* 0x000fea000b83ffff */
.L_x_70:
[----:B--2---:R-:W-:Y:S01]  /*3d70*/  UIADD3 UR4, UPT, UPT, UR31, 0xb0, URZ ;  /* 0x000000b01f047890 */ /* 0x004fe2000fffe0ff */
[----:B------:R-:W-:-:S08]  /*3d80*/  UMOV UR22, UR27 ;  /* 0x0000001b00167c82 */ /* 0x000fd00008000000 */
[----:B------:R2:W-:Y:S01]  /*3d90*/  UTCBAR.2CTA.MULTICAST [UR4], URZ, UR42 ;  /* 0x000000ff040073e9 */ /* 0x0005e2000820082a */
[----:B------:R-:W-:Y:S02]  /*3da0*/  NOP ;  /* 0x0000000000007918 */ /* 0x000fe40000000000 */
.L_x_68:
[----:B--2---:R-:W-:Y:S01]  /*3db0*/  UIADD3 UR4, UPT, UPT, UR32, 0x1, URZ ;  /* 0x0000000120047890 */ /* 0x004fe2000fffe0ff */
[----:B------:R-:W-:-:S03]  /*3dc0*/  ISETP.NE.AND P0, PT, R8, 0x2, PT ;  /* 0x000000020800780c */ /* 0x000fc60003f05270 */
[----:B------:R-:W-:Y:S01]  /*3dd0*/  UISETP.NE.AND UP0, UPT, UR4, 0x4, UPT ;  /* 0x000000040400788c */ /* 0x000fe2000bf05270 */
[----:B-1----:R-:W-:Y:S02]  /*3de0*/  SEL R0, RZ, 0x1, P0 ;  /* 0x00000001ff007807 */ /* 0x002fe40000000000 */
[----:B------:R-:W-:Y:S01]  /*3df0*/  SEL R8, R8, RZ, P0 ;  /* 0x000000ff08087207 */ /* 0x000fe20000000000 */
[----:B------:R-:W-:Y:S01]  /*3e00*/  USEL UR5, URZ, 0x1, UP0 ;  /* 0x00000001ff057887 */ /* 0x000fe20008000000 */
[----:B------:R-:W-:Y:S01]  /*3e10*/  LOP3.LUT R3, R3, R0, RZ, 0x3c, !PT ;  /* 0x0000000003037212 */ /* 0x000fe200078e3cff */
[----:B------:R-:W-:-:S04]  /*3e20*/  USEL UR32, UR4, URZ, UP0 ;  /* 0x000000ff04207287 */ /* 0x000fc80008000000 */
[----:B------:R-:W-:Y:S01]  /*3e30*/  LOP3.LUT R9, R9, UR5, RZ, 0x3c, !PT ;  /* 0x0000000509097c12 */ /* 0x000fe2000f8e3cff */
[----:B------:R-:W-:Y:S07]  /*3e40*/  @P1 BRA `(.L_x_74) ;  /* 0xfffffff800881947 */ /* 0x000fee000383ffff */
[----:B------:R-:W1:Y:S01]  /*3e50*/  S2UR UR8, SR_CgaCtaId ;  /* 0x00000000000879c3 */ /* 0x000e620000008800 */
[----:B------:R-:W-:Y:S01]  /*3e60*/  ELECT P0, URZ, PT ;  /* 0x0000000000ff782f */ /* 0x000fe20003800000 */
[----:B------:R-:W-:Y:S01]  /*3e70*/  HFMA2 R0, -RZ, RZ, 0, 5.9604644775390625e-08 ;  /* 0x00000001ff007431 */ /* 0x000fe200000001ff */
[----:B------:R-:W-:-:S05]  /*3e80*/  UMOV UR4, 0x40 ;  /* 0x0000004000047882 */ /* 0x000fca0000000000 */
[----:B------:R-:W-:Y:S01]  /*3e90*/  UVIRTCOUNT.DEALLOC.SMPOOL 0x80 ;  /* 0x000000800000784c */ /* 0x000fe20000000000 */
[----:B------:R-:W-:Y:S02]  /*3ea0*/  UISETP.NE.AND UP1, UPT, UR48, URZ, UPT ;  /* 0x000000ff3000728c */ /* 0x000fe4000bf25270 */
[----:B-1----:R-:W-:-:S09]  /*3eb0*/  ULEA UR8, UR8, UR4, 0x18 ;  /* 0x0000000408087291 */ /* 0x002fd2000f8ec0ff */
[----:B------:R1:W-:Y:S01]  /*3ec0*/  @P0 STS.U8 [UR8+0x1c], R0 ;  /* 0x00001c00ff000988 */ /* 0x0003e20008000008 */
[----:B------:R-:W-:Y:S05]  /*3ed0*/  BRA.U UP1, `(.L_x_75) ;  /* 0x0000000101a07547 */ /* 0x000fea000b800000 */
[----:B------:R-:W-:Y:S01]  /*3ee0*/  UIADD3 UR7, UPT, UPT, UR26, 0xd0, URZ ;  /* 0x000000d01a077890 */ /* 0x000fe2000fffe0ff */
[----:B------:R-:W-:-:S03]  /*3ef0*/  SHF.L.U32 R2, R9, 0x1f, RZ ;  /* 0x0000001f09027819 */ /* 0x000fc600000006ff */
[----:B------:R-:W-:-:S09]  /*3f00*/  ULEA UR4, UR32, UR7, 0x3 ;  /* 0x0000000720047291 */ /* 0x000fd2000f8e18ff */
[----:B------:R-:W2:Y:S02]  /*3f10*/  SYNCS.PHASECHK.TRANS64.TRYWAIT P0, [UR4], R2 ;  /* 0x00000002ff0075a7 */ /* 0x000ea40008001104 */
[----:B--2---:R-:W-:Y:S05]  /*3f20*/  @!P0 BRA `(.L_x_76) ;  /* 0x0000005400848947 */ /* 0x004fea0003800000 */
.L_x_172:
        /* <DEDUP_REMOVED lines=9> */
.L_x_174:
        /* <DEDUP_REMOVED lines=9> */
.L_x_176:
[----:B------:R-:W-:-:S04]  /*4050*/  UIADD3 UR4, UPT, UPT, UR4, 0x1, URZ ;  /* 0x0000000104047890 */ /* 0x000fc8000fffe0ff */
[----:B------:R-:W-:-:S04]  /*4060*/  UISETP.NE.AND UP0, UPT, UR4, 0x4, UPT ;  /* 0x000000040400788c */ /* 0x000fc8000bf05270 */
[----:B------:R-:W-:Y:S02]  /*4070*/  USEL UR5, URZ, 0x1, UP0 ;  /* 0x00000001ff057887 */ /* 0x000fe40008000000 */
[----:B------:R-:W-:-:S04]  /*4080*/  USEL UR4, UR4, URZ, UP0 ;  /* 0x000000ff04047287 */ /* 0x000fc80008000000 */
[----:B------:R-:W-:Y:S01]  /*4090*/  ULEA UR4, UR4, UR7, 0x3 ;  /* 0x0000000704047291 */ /* 0x000fe2000f8e18ff */
[----:B------:R-:W-:-:S04]  /*40a0*/  LOP3.LUT R2, R2, UR5, RZ, 0x3c, !PT ;  /* 0x0000000502027c12 */ /* 0x000fc8000f8e3cff */
[----:B------:R-:W-:Y:S01]  /*40b0*/  SHF.L.U32 R2, R2, 0x1f, RZ ;  /* 0x0000001f02027819 */ /* 0x000fe200000006ff */
[----:B-1----:R-:W-:-:S04]  /*40c0*/  IMAD.U32 R0, RZ, RZ, UR4 ;  /* 0x00000004ff007e24 */ /* 0x002fc8000f8e00ff */
[----:B------:R1:W2:Y:S03]  /*40d0*/  SYNCS.PHASECHK.TRANS64.TRYWAIT P0, [R0+URZ], R2 ;  /* 0x00000002000075a7 */ /* 0x0002a600080011ff */
[----:B--2---:R-:W-:Y:S05]  /*40e0*/  @!P0 NANOSLEEP.SYNCS 0x989680 ;  /* 0x009896800000895d */ /* 0x004fea0003900000 */
[----:B------:R-:W2:Y:S02]  /*40f0*/  @!P0 SYNCS.PHASECHK.TRANS64 P0, [R0+URZ], R2 ;  /* 0x00000002000085a7 */ /* 0x000ea400080010ff */
[----:B--2---:R-:W-:Y:S05]  /*4100*/  @P0 BRA `(.L_x_79) ;  /* 0x0000000000200947 */ /* 0x004fea0003800000 */
.L_x_80:
[----:B--2---:R2:W4:Y:S02]  /*4110*/  SYNCS.PHASECHK.TRANS64.TRYWAIT P0, [R0+URZ], R2 ;  /* 0x00000002000075a7 */ /* 0x00452400080011ff */
[----:B----4-:R-:W-:Y:S05]  /*4120*/  @!P0 NANOSLEEP.SYNCS 0x989680 ;  /* 0x009896800000895d */ /* 0x010fea0003900000 */
[----:B------:R-:W4:Y:S02]  /*4130*/  @!P0 SYNCS.PHASECHK.TRANS64 P0, [R0+URZ], R2 ;  /* 0x00000002000085a7 */ /* 0x000f2400080010ff */
[----:B----4-:R-:W-:Y:S05]  /*4140*/  @!P0 BRA `(.L_x_80) ;  /* 0xfffffffc00f08947 */ /* 0x010fea000383ffff */
[----:B------:R-:W-:Y:S05]  /*4150*/  BRA `(.L_x_79) ;  /* 0x00000000000c7947 */ /* 0x000fea0003800000 */
.L_x_75:
[----:B------:R-:W-:-:S04]  /*4160*/  UIADD3 UR4, UPT, UPT, UR26, 0x110, URZ ;  /* 0x000001101a047890 */ /* 0x000fc8000fffe0ff */
[----:B------:R-:W-:-:S09]  /*4170*/  UPRMT UR4, UR49, 0x654, UR4 ;  /* 0x0000065431047896 */ /* 0x000fd20008000004 */
[----:B------:R-:W-:Y:S03]  /*4180*/  SYNCS.ARRIVE.TRANS64.RED.A1T0 RZ, [UR4], RZ ;  /* 0x000000ffffff79a7 */ /* 0x000fe60008100404 */
.L_x_79:
[----:B-12---:R-:W-:Y:S01]  /*4190*/  SHF.L.U32 R2, RZ, 0x1f, RZ ;  /* 0x0000001fff027819 */ /* 0x006fe200000006ff */
[----:B------:R-:W-:Y:S01]  /*41a0*/  UIADD3 UR4, UPT, UPT, UR26, 0x110, URZ ;  /* 0x000001101a047890 */ /* 0x000fe2000fffe0ff */
[----:B------:R-:W-:Y:S02]  /*41b0*/  PLOP3.LUT P0, PT, PT, PT, UP1, 0x80, 0x8 ;  /* 0x000000000008781c */ /* 0x000fe40003f0f018 */
[----:B------:R-:W1:Y:S02]  /*41c0*/  SYNCS.PHASECHK.TRANS64.TRYWAIT P1, [UR26+0x110], R2 ;  /* 0x00011002ff0075a7 */ /* 0x000e64000802111a */
[----:B-1----:R-:W-:Y:S09]  /*41d0*/  @!P1 BRA `(.L_x_81) ;  /* 0x0000005400209947 */ /* 0x002ff20003800000 */
.L_x_178:
[----:B------:R-:W-:Y:S01]  /*41e0*/  @!UP1 UPRMT UR4, UR49, 0x654, UR4 ;  /* 0x0000065431049896 */ /* 0x000fe20008000004 */
[----:B------:R-:W-:Y:S01]  /*41f0*/  UMOV UR5, 0xffff ;  /* 0x0000ffff00057882 */ /* 0x000fe20000000000 */
[----:B------:R-:W-:-:S07]  /*4200*/  UMOV UR6, 0x1 ;  /* 0x0000000100067882 */ /* 0x000fce0000000000 */
[----:B------:R-:W-:Y:S01]  /*4210*/  @!P0 SYNCS.ARRIVE.TRANS64.RED.A1T0 RZ, [UR4], RZ ;  /* 0x000000ffffff89a7 */ /* 0x000fe20008100404 */
[----:B------:R-:W-:Y:S01]  /*4220*/  NOP ;  /* 0x0000000000007918 */ /* 0x000fe20000000000 */
[----:B-1----:R-:W1:Y:S01]  /*4230*/  LDS R0, [UR8+0x14] ;  /* 0x00001408ff007984 */ /* 0x002e620008000800 */
[----:B------:R-:W-:-:S04]  /*4240*/  ULOP3.LUT UR4, UR44, 0xffff, URZ, 0xc0, !UPT ;  /* 0x0000ffff2c047892 */ /* 0x000fc8000f8ec0ff */
[----:B------:R-:W-:-:S04]  /*4250*/  USHF.R.U32.HI UR4, URZ, 0x5, UR4 ;  /* 0x00000005ff047899 */ /* 0x000fc80008011604 */
[----:B------:R-:W-:Y:S02]  /*4260*/  USHF.L.U32 UR5, UR5, UR4, URZ ;  /* 0x0000000405057299 */ /* 0x000fe400080006ff */
[----:B------:R-:W-:-:S04]  /*4270*/  USHF.L.U32 UR4, UR6, UR4, URZ ;  /* 0x0000000406047299 */ /* 0x000fc800080006ff */
[----:B-1----:R-:W-:-:S04]  /*4280*/  LOP3.LUT R0, R0, UR5, RZ, 0xc0, !PT ;  /* 0x0000000500007c12 */ /* 0x002fc8000f8ec0ff */
[----:B------:R-:W-:-:S13]  /*4290*/  ISETP.NE.AND P0, PT, R0, UR5, PT ;  /* 0x0000000500007c0c */ /* 0x000fda000bf05270 */
[----:B------:R-:W-:Y:S05]  /*42a0*/  @P0 BRA `(.L_x_82) ;  /* 0x0000000000580947 */ /* 0x000fea0003800000 */
[----:B------:R-:W1:Y:S02]  /*42b0*/  LDS R0, [UR8+0x18] ;  /* 0x00001808ff007984 */ /* 0x000e640008000800 */
[----:B-1----:R-:W-:-:S04]  /*42c0*/  LOP3.LUT R0, R0, UR4, RZ, 0xc0, !PT ;  /* 0x0000000400007c12 */ /* 0x002fc8000f8ec0ff */
[----:B------:R-:W-:-:S13]  /*42d0*/  ISETP.NE.AND P0, PT, R0, UR4, PT ;  /* 0x0000000400007c0c */ /* 0x000fda000bf05270 */
[----:B------:R-:W-:Y:S05]  /*42e0*/  @P0 BRA `(.L_x_83) ;  /* 0x00000000003c0947 */ /* 0x000fea0003800000 */
[----:B------:R-:W1:Y:S01]  /*42f0*/  S2R R2, SR_LANEID ;  /* 0x0000000000027919 */ /* 0x000e620000000000 */
[----:B------:R-:W-:-:S06]  /*4300*/  ULOP3.LUT UR5, URZ, UR5, URZ, 0x33, !UPT ;  /* 0x00000005ff057292 */ /* 0x000fcc000f8e33ff */
[----:B------:R-:W-:-:S04]  /*4310*/  IMAD.U32 R0, RZ, RZ, UR5 ;  /* 0x00000005ff007e24 */ /* 0x000fc8000f8e00ff */
[----:B------:R2:W4:Y:S02]  /*4320*/  REDUX UR7, R0 ;  /* 0x00000000000773c4 */ /* 0x0005240000000000 */
[----:B------:R1:W-:Y:S01]  /*4330*/  UTCATOMSWS.AND URZ, UR5 ;  /* 0x0000000500ff79e3 */ /* 0x0003e20008000000 */
[----:B--2---:R-:W-:Y:S01]  /*4340*/  LOP3.LUT R0, RZ, UR4, RZ, 0x33, !PT ;  /* 0x00000004ff007c12 */ /* 0x004fe2000f8e33ff */
[----:B------:R-:W-:Y:S02]  /*4350*/  VOTEU.ANY UR4, UPT, PT ;  /* 0x0000000000047886 */ /* 0x000fe400038e0100 */
[----:B------:R-:W-:Y:S02]  /*4360*/  UFLO.U32 UR4, UR4 ;  /* 0x00000004000472bd */ /* 0x000fe400080e0000 */
[----:B------:R-:W2:Y:S04]  /*4370*/  REDUX UR6, R0 ;  /* 0x00000000000673c4 */ /* 0x000ea80000000000 */
[----:B-1----:R-:W-:-:S02]  /*4380*/  ISETP.EQ.U32.AND P0, PT, R2, UR4, PT ;  /* 0x0000000402007c0c */ /* 0x002fc4000bf02070 */
[----:B----4-:R-:W-:-:S11]  /*4390*/  MOV R2, UR7 ;  /* 0x0000000700027c02 */ /* 0x010fd60008000f00 */
[----:B------:R1:W-:Y:S01]  /*43a0*/  @P0 ATOMS.AND RZ, [UR8+0x14], R2 ;  /* 0x00001402ffff098c */ /* 0x0003e2000a800008 */
[----:B--2---:R-:W-:-:S05]  /*43b0*/  IMAD.U32 R0, RZ, RZ, UR6 ;  /* 0x00000006ff007e24 */ /* 0x004fca000f8e00ff */
[----:B------:R1:W-:Y:S01]  /*43c0*/  @P0 ATOMS.AND RZ, [UR8+0x18], R0 ;  /* 0x00001800ffff098c */ /* 0x0003e2000a800008 */
[----:B------:R-:W-:Y:S05]  /*43d0*/  BRA `(.L_x_84) ;  /* 0x0000000000147947 */ /* 0x000fea0003800000 */
.L_x_83:
[----:B------:R-:W-:Y:S02]  /*43e0*/  MOV R2, 0x4400 ;  /* 0x0000440000027802 */ /* 0x000fe40000000f00 */
[----:B---3-5:R-:W-:Y:S05]  /*43f0*/  CALL.REL.NOINC `($__internal_0_$__cuda_sm10x_tcgen05_guardrail_trap_col_being_dealloced_not_returned_by_alloc) ;  /* 0x0000005800007944 */ /* 0x028fea0003c00000 */
[----:B------:R-:W-:Y:S05]  /*4400*/  BRA `(.L_x_84) ;  /* 0x0000000000087947 */ /* 0x000fea0003800000 */
.L_x_82:
[----:B------:R-:W-:Y:S02]  /*4410*/  MOV R2, 0x4430 ;  /* 0x0000443000027802 */ /* 0x000fe40000000f00 */
[----:B---3-5:R-:W-:Y:S05]  /*4420*/  CALL.REL.NOINC `($__internal_2_$__cuda_sm10x_tcgen05_guardrail_trap_unallocated_columns_being_dealloced) ;  /* 0x00000058000c7944 */ /* 0x028fea0003c00000 */
.L_x_84:
[----:B------:R-:W-:Y:S01]  /*4430*/  NOP ;  /* 0x0000000000007918 */ /* 0x000fe20000000000 */
[----:B------:R-:W-:Y:S05]  /*4440*/  EXIT ;  /* 0x000000000000794d */ /* 0x000fea0003800000 */
.L_x_55:
[----:B------:R-:W-:-:S09]  /*4450*/  UISETP.NE.OR UP0, UPT, UR18, 0x3, !UP4 ;  /* 0x000000031200788c */ /* 0x000fd2000e705670 */
[----:B------:R-:W-:Y:S05]  /*4460*/  BRA.U UP0, `(.L_x_85) ;  /* 0x0000001100e87547 */ /* 0x000fea000b800000 */
[----:B------:R-:W2:Y:S01]  /*4470*/  LDCU.64 UR4, c[0x0][0x888] ;  /* 0x00011100ff0477ac */ /* 0x000ea20008000a00 */
[----:B------:R-:W3:Y:S01]  /*4480*/  LDC.64 R12, c[0x0][0x348] ;  /* 0x0000d200ff0c7b82 */ /* 0x000ee20000000a00 */
[----:B------:R-:W-:Y:S02]  /*4490*/  HFMA2 R9, -RZ, RZ, 0, 0 ;  /* 0x00000000ff097431 */ /* 0x000fe400000001ff */
[----:B------:R-:W-:Y:S01]  /*44a0*/  IMAD.MOV.U32 R11, RZ, RZ, 0x1 ;  /* 0x00000001ff0b7424 */ /* 0x000fe200078e00ff */
[----:B------:R-:W4:Y:S01]  /*44b0*/  LDCU UR46, c[0x0][0x370] ;  /* 0x00006e00ff2e77ac */ /* 0x000f220008000800 */
[----:B------:R-:W-:Y:S01]  /*44c0*/  IMAD.MOV.U32 R10, RZ, RZ, RZ ;  /* 0x000000ffff0a7224 */ /* 0x000fe200078e00ff */
[----:B------:R-:W-:Y:S01]  /*44d0*/  MOV R3, 0x1000 ;  /* 0x0000100000037802 */ /* 0x000fe20000000f00 */
[----:B------:R-:W4:Y:S01]  /*44e0*/  LDCU.128 UR48, c[0x0][0xb10] ;  /* 0x00016200ff3077ac */ /* 0x000f220008000c00 */
[----:B------:R-:W1:Y:S01]  /*44f0*/  LDCU UR37, c[0x0][0x374] ;  /* 0x00006e80ff2577ac */ /* 0x000e620008000800 */
[----:B------:R-:W1:Y:S01]  /*4500*/  LDCU.64 UR38, c[0x0][0x890] ;  /* 0x00011200ff2677ac */ /* 0x000e620008000a00 */
[----:B--2---:R-:W-:Y:S01]  /*4510*/  UISETP.NE.U32.AND UP0, UPT, UR4, URZ, UPT ;  /* 0x000000ff0400728c */ /* 0x004fe2000bf05070 */
[----:B------:R-:W2:Y:S01]  /*4520*/  LDCU UR15, c[0x0][0xb0c] ;  /* 0x00016180ff0f77ac */ /* 0x000ea20008000800 */
[----:B------:R-:W3:Y:S01]  /*4530*/  LDCU UR56, c[0x0][0xb20] ;  /* 0x00016400ff3877ac */ /* 0x000ee20008000800 */
[----:B------:R-:W3:Y:S01]  /*4540*/  LDCU UR4, c[0x0][0xb30] ;  /* 0x00016600ff0477ac */ /* 0x000ee20008000800 */
[----:B------:R-:W-:Y:S01]  /*4550*/  UMOV UR21, 0x400 ;  /* 0x0000040000157882 */ /* 0x000fe20000000000 */
[----:B----4-:R-:W-:-:S02]  /*4560*/  UIMAD.WIDE.U32 UR6, UR46, UR48, URZ ;  /* 0x000000302e0672a5 */ /* 0x010fc4000f8e00ff */
[----:B-1----:R-:W-:Y:S02]  /*4570*/  UIMAD.WIDE.U32 UR8, UR37, UR51, URZ ;  /* 0x00000033250872a5 */ /* 0x002fe4000f8e00ff */
[----:B------:R-:W-:Y:S02]  /*4580*/  ULEA UR21, UR47, UR21, 0x18 ;  /* 0x000000152f157291 */ /* 0x000fe4000f8ec0ff */
[----:B------:R-:W-:Y:S02]  /*4590*/  UISETP.NE.AND.EX UP6, UPT, UR5, URZ, UPT, UP0 ;  /* 0x000000ff0500728c */ /* 0x000fe4000bfc5300 */
[----:B------:R-:W-:Y:S02]  /*45a0*/  UISETP.NE.AND UP0, UPT, UR45, 0x1, UPT ;  /* 0x000000012d00788c */ /* 0x000fe4000bf05270 */
[----:B------:R-:W-:Y:S02]  /*45b0*/  UISETP.NE.U32.AND UP0, UPT, UR38, URZ, UPT ;  /* 0x000000ff2600728c */ /* 0x000fe4000bf05070 */
[----:B------:R-:W-:Y:S01]  /*45c0*/  UIADD3 UR52, UPT, UPT, UR21, 0x58, URZ ;  /* 0x0000005815347890 */ /* 0x000fe2000fffe0ff */
[----:B------:R-:W-:Y:S01]  /*45d0*/  UMOV UR6, UR7 ;  /* 0x0000000700067c82 */ /* 0x000fe20008000000 */
[----:B------:R-:W-:Y:S01]  /*45e0*/  UMOV UR53, UR9 ;  /* 0x0000000900357c82 */ /* 0x000fe20008000000 */
[----:B------:R-:W-:-:S02]  /*45f0*/  UISETP.GE.AND UP2, UPT, UR45, 0x1, UPT ;  /* 0x000000012d00788c */ /* 0x000fc4000bf46270 */
[----:B------:R-:W-:Y:S02]  /*4600*/  UISETP.NE.AND.EX UP5, UPT, UR39, URZ, UPT, UP0 ;  /* 0x000000ff2700728c */ /* 0x000fe4000bfa5300 */
[----:B------:R-:W-:Y:S01]  /*4610*/  UPLOP3.LUT UP3, UPT, UPT, UPT, UPT, 0x40, 0x4 ;  /* 0x000000000004789c */ /* 0x000fe20003f6e870 */
[----:B------:R-:W1:Y:S01]  /*4620*/  LDCU.64 UR22, c[0x0][0xb28] ;  /* 0x00016500ff1677ac */ /* 0x000e620008000a00 */
[----:B--2---:R-:W-:Y:S02]  /*4630*/  UISETP.NE.AND UP2, UPT, UR15, 0x1, UPT ;  /* 0x000000010f00788c */ /* 0x004fe4000bf45270 */
[----:B------:R-:W-:Y:S02]  /*4640*/  UIADD3 UR41, UPT, UPT, UR21, 0x40, URZ ;  /* 0x0000004015297890 */ /* 0x000fe4000fffe0ff */
[----:B------:R-:W-:Y:S02]  /*4650*/  UIADD3 UR33, UPT, UPT, UR21, 0x48, URZ ;  /* 0x0000004815217890 */ /* 0x000fe4000fffe0ff */
[----:B------:R-:W-:-:S02]  /*4660*/  UIADD3 UR25, UPT, UPT, UR21, 0x50, URZ ;  /* 0x0000005015197890 */ /* 0x000fc4000fffe0ff */
[----:B------:R-:W-:Y:S02]  /*4670*/  UPRMT UR52, UR47, 0x654, UR52 ;  /* 0x000006542f347896 */ /* 0x000fe40008000034 */
[----:B------:R-:W-:Y:S02]  /*4680*/  USHF.R.U32.HI UR54, URZ, UR49, UR6 ;  /* 0x00000031ff367299 */ /* 0x000fe40008011606 */
[----:B---3--:R-:W-:Y:S02]  /*4690*/  USHF.R.U32.HI UR53, URZ, UR56, UR53 ;  /* 0x00000038ff357299 */ /* 0x008fe40008011635 */
[----:B------:R-:W-:Y:S02]  /*46a0*/  UISETP.NE.AND UP0, UPT, UR50, 0x1, UPT ;  /* 0x000000013200788c */ /* 0x000fe4000bf05270 */
[----:B------:R-:W-:-:S11]  /*46b0*/  UISETP.NE.AND UP4, UPT, UR4, 0x1, UPT ;  /* 0x000000010400788c */ /* 0x000fd6000bf85270 */
.L_x_96:
[C---:B------:R-:W-:Y:S02]  /*46c0*/  LEA R8, R10.reuse, UR21, 0x3 ;  /* 0x000000150a087c11 */ /* 0x040fe4000f8e18ff */
[----:B------:R-:W-:Y:S02]  /*46d0*/  SHF.L.U32 R0, R9, 0x1f, RZ ;  /* 0x0000001f09007819 */ /* 0x000fe400000006ff */
[----:B------:R-:W-:Y:S02]  /*46e0*/  LEA R4, R10, UR21, 0x4 ;  /* 0x000000150a047c11 */ /* 0x000fe4000f8e20ff */
[----:B--2---:R-:W2:Y:S02]  /*46f0*/  SYNCS.PHASECHK.TRANS64.TRYWAIT P0, [R8+URZ+0x90], R0 ;  /* 0x00009000080075a7 */ /* 0x004ea400080011ff */
[----:B--2---:R-:W-:Y:S05]  /*4700*/  @!P0 BRA `(.L_x_86) ;  /* 0x0000004c00ec8947 */ /* 0x004fea0003800000 */
.L_x_179:
[----:B------:R-:W3:Y:S01]  /*4710*/  LDS.128 R4, [R4+0x120] ;  /* 0x0001200004047984 */ /* 0x000ee20000000c00 */
[----:B------:R-:W-:Y:S01]  /*4720*/  UISETP.GE.AND UP0, UPT, UR45, 0x1, UPT ;  /* 0x000000012d00788c */ /* 0x000fe2000bf06270 */
[----:B------:R-:W-:Y:S01]  /*4730*/  @!PT LDS RZ, [RZ] ;  /* 0x00000000fffff984 */ /* 0x000fe20000000800 */
[----:B------:R-:W-:Y:S01]  /*4740*/  @!PT LDS RZ, [RZ] ;  /* 0x00000000fffff984 */ /* 0x000fe20000000800 */
[----:B------:R-:W-:Y:S01]  /*4750*/  @!PT LDS RZ, [RZ] ;  /* 0x00000000fffff984 */ /* 0x000fe20000000800 */
[----:B------:R-:W-:Y:S01]  /*4760*/  @!PT LDS RZ, [RZ] ;  /* 0x00000000fffff984 */ /* 0x000fe20000000800 */
[----:B------:R4:W-:Y:S06]  /*4770*/  MEMBAR.ALL.CTA ;  /* 0x0000000000007992 */ /* 0x0009ec0000008000 */
[----:B----4-:R-:W4:Y:S01]  /*4780*/  FENCE.VIEW.ASYNC.S ;  /* 0x00000000000073c6 */ /* 0x010f220000000000 */
[----:B---3--:R-:W-:Y:S11]  /*4790*/  LOP3.LUT P0, RZ, R6, 0x1, RZ, 0xc0, !PT ;  /* 0x0000000106ff7812 */ /* 0x008ff6000780c0ff */
[----:B------:R-:W-:Y:S02]  /*47a0*/  @!UPT UIADD3 URZ, UPT, UPT, URZ, URZ, URZ ;  /* 0x000000fffffff290 */ /* 0x000fe4000fffe0ff */
[----:B----4-:R-:W-:Y:S01]  /*47b0*/  VOTEU.ANY UP2, P0 ;  /* 0x0000000000ff7886 */ /* 0x010fe20000040100 */
[----:B------:R-:W-:Y:S11]  /*47c0*/  PLOP3.LUT P0, PT, PT, PT, UP2, 0x80, 0x8 ;  /* 0x000000000008781c */ /* 0x000ff60003f0f028 */
[----:B------:R-:W-:Y:S02]  /*47d0*/  @!UPT UIADD3 URZ, UPT, UPT, URZ, URZ, URZ ;  /* 0x000000fffffff290 */ /* 0x000fe4000fffe0ff */
[----:B--2---:R-:W-:Y:S02]  /*47e0*/  @P0 SHF.R.U32.HI R0, RZ, 0x10, R5 ;  /* 0x00000010ff000819 */ /* 0x004fe40000011605 */
[----:B------:R-:W-:Y:S02]  /*47f0*/  @P0 MOV R2, R4 ;  /* 0x0000000400020202 */ /* 0x000fe40000000f00 */
[----:B------:R-:W-:Y:S01]  /*4800*/  @P0 R2UR UR4, R0 ;  /* 0x00000000000402ca */ /* 0x000fe200000e0000 */
[----:B------:R-:W-:Y:S01]  /*4810*/  VIADD R0, R8, 0xa0 ;  /* 0x000000a008007836 */ /* 0x000fe20000000000 */
[----:B------:R-:W-:Y:S02]  /*4820*/  @P0 LOP3.LUT R4, R5, 0xffff, RZ, 0xc0, !PT ;  /* 0x0000ffff05040812 */ /* 0x000fe400078ec0ff */
[----:B------:R-:W-:Y:S02]  /*4830*/  @P0 R2UR UR6, R2 ;  /* 0x00000000020602ca */ /* 0x000fe400000e0000 */
[----:B------:R-:W-:Y:S02]  /*4840*/  PRMT R0, RZ, 0x654, R0 ;  /* 0x00000654ff007816 */ /* 0x000fe40000000000 */
[----:B------:R-:W-:Y:S02]  /*4850*/  @P0 R2UR UR5, R4 ;  /* 0x00000000040502ca */ /* 0x000fe400000e0000 */
[----:B------:R2:W-:Y:S03]  /*4860*/  SYNCS.ARRIVE.TRANS64.RED.A1T0 RZ, [R0+URZ], RZ ;  /* 0x000000ff00ff79a7 */ /* 0x0005e600081004ff */
[----:B------:R-:W-:Y:S04]  /*4870*/  @UP2 UMOV UR29, UR4 ;  /* 0x00000004001d2c82 */ /* 0x000fe80008000000 */
[----:B------:R-:W-:Y:S04]  /*4880*/  @UP2 UMOV UR14, UR6 ;  /* 0x00000006000e2c82 */ /* 0x000fe80008000000 */
[----:B------:R-:W-:Y:S01]  /*4890*/  @UP2 UMOV UR13, UR5 ;  /* 0x00000005000d2c82 */ /* 0x000fe20008000000 */
[----:B------:R-:W-:Y:S05]  /*48a0*/  BRA.U !UP0, `(.L_x_87) ;  /* 0x0000000108c07547 */ /* 0x000fea000b800000 */
[----:B------:R-:W-:Y:S02]  /*48b0*/  UIMAD.WIDE.U32 UR16, UR13, UR51, URZ ;  /* 0x000000330d1072a5 */ /* 0x000fe4000f8e00ff */
[----:B------:R-:W-:Y:S02]  /*48c0*/  UP2UR UR20, UPR, URZ, 0x4 ;  /* 0x00000004ff147883 */ /* 0x000fe40008000000 */
[----:B------:R-:W-:Y:S02]  /*48d0*/  UISETP.NE.AND UP2, UPT, UR50, 0x1, UPT ;  /* 0x000000013200788c */ /* 0x000fe4000bf45270 */
[----:B------:R-:W-:Y:S02]  /*48e0*/  UIMAD.WIDE.U32 UR18, UR14, UR48, URZ ;  /* 0x000000300e1272a5 */ /* 0x000fe4000f8e00ff */
[----:B------:R-:W-:Y:S02]  /*48f0*/  USEL UR4, UR37, UR53, !UP2 ;  /* 0x0000003525047287 */ /* 0x000fe4000d000000 */
[----:B------:R-:W-:Y:S02]  /*4900*/  UISETP.NE.AND UP0, UPT, UR15, 0x1, UPT ;  /* 0x000000010f00788c */ /* 0x000fe4000bf05270 */
[----:B------:R-:W-:Y:S02]  /*4910*/  UP2UR UR24, UPR, URZ, 0x2 ;  /* 0x00000002ff187883 */ /* 0x000fe40008000000 */
[----:B------:R-:W-:Y:S02]  /*4920*/  UISETP.NE.AND UP1, UPT, UR45, 0x1, UPT ;  /* 0x000000012d00788c */ /* 0x000fe4000bf25270 */
[----:B-1----:R-:W-:Y:S02]  /*4930*/  UIMAD.WIDE.U32 UR8, UR4, UR22, URZ ;  /* 0x00000016040872a5 */ /* 0x002fe4000f8e00ff */
[----:B------:R-:W-:Y:S01]  /*4940*/  USEL UR7, UR46, UR54, !UP0 ;  /* 0x000000362e077287 */ /* 0x000fe2000c000000 */
[----:B------:R-:W-:Y:S02]  /*4950*/  UMOV UR5, UR17 ;  /* 0x0000001100057c82 */ /* 0x000fe40008000000 */
[----:B------:R-:W-:Y:S02]  /*4960*/  USHF.R.U32.HI UR6, URZ, UR56, UR5 ;  /* 0x00000038ff067299 */ /* 0x000fe40008011605 */
[----:B------:R-:W-:Y:S02]  /*4970*/  UIMAD.WIDE.U32 UR10, UR7, UR22, URZ ;  /* 0x00000016070a72a5 */ /* 0x000fe4000f8e00ff */
[----:B------:R-:W-:Y:S02]  /*4980*/  USEL UR6, UR13, UR6, !UP2 ;  /* 0x000000060d067287 */ /* 0x000fe4000d000000 */
[----:B------:R-:W-:Y:S01]  /*4990*/  UISETP.NE.AND UP2, UPT, UR20, URZ, UPT ;  /* 0x000000ff1400728c */ /* 0x000fe2000bf45270 */
[----:B------:R-:W-:Y:S02]  /*49a0*/  UMOV UR5, UR19 ;  /* 0x0000001300057c82 */ /* 0x000fe40008000000 */
[----:B------:R-:W-:Y:S03]  /*49b0*/  USHF.R.U32.HI UR12, URZ, UR49, UR5 ;  /* 0x00000031ff0c7299 */ /* 0x000fe60008011605 */
[----:B------:R-:W-:Y:S02]  /*49c0*/  UMOV UR5, UR9 ;  /* 0x0000000900057c82 */ /* 0x000fe40008000000 */
[----:B------:R-:W-:Y:S03]  /*49d0*/  @UP1 USHF.R.U32.HI UR4, URZ, UR23, UR5 ;  /* 0x00000017ff041299 */ /* 0x000fe60008011605 */
[----:B------:R-:W-:Y:S01]  /*49e0*/  UMOV UR5, UR11 ;  /* 0x0000000b00057c82 */ /* 0x000fe20008000000 */
[----:B------:R-:W-:Y:S02]  /*49f0*/  UIMAD UR4, UR45, UR4, URZ ;  /* 0x000000042d0472a4 */ /* 0x000fe4000f8e02ff */
[----:B------:R-:W-:Y:S02]  /*4a00*/  @UP1 USHF.R.U32.HI UR7, URZ, UR23, UR5 ;  /* 0x00000017ff071299 */ /* 0x000fe40008011605 */
[----:B------:R-:W-:Y:S02]  /*4a10*/  USEL UR5, UR14, UR12, !UP0 ;  /* 0x0000000c0e057287 */ /* 0x000fe4000c000000 */
[----:B------:R-:W-:Y:S02]  /*4a20*/  UIMAD.WIDE.U32 UR10, UR6, UR22, URZ ;  /* 0x00000016060a72a5 */ /* 0x000fe4000f8e00ff */
[----:B------:R-:W-:Y:S02]  /*4a30*/  UIMAD UR8, UR45, UR7, URZ ;  /* 0x000000072d0872a4 */ /* 0x000fe4000f8e02ff */
[----:B------:R-:W-:Y:S03]  /*4a40*/  UISETP.GE.AND UP0, UPT, UR6, UR4, UPT ;  /* 0x000000040600728c */ /* 0x000fe6000bf06270 */
[----:B------:R-:W-:Y:S01]  /*4a50*/  UMOV UR4, UR11 ;  /* 0x0000000b00047c82 */ /* 0x000fe20008000000 */
[----:B------:R-:W-:Y:S02]  /*4a60*/  UISETP.GE.OR UP0, UPT, UR5, UR8, UP0 ;  /* 0x000000080500728c */ /* 0x000fe40008706670 */
[----:B------:R-:W-:Y:S02]  /*4a70*/  USHF.R.U32.HI UR4, URZ, UR23, UR4 ;  /* 0x00000017ff047299 */ /* 0x000fe40008011604 */
[----:B------:R-:W-:Y:S02]  /*4a80*/  UIMAD.WIDE.U32 UR8, UR5, UR22, URZ ;  /* 0x00000016050872a5 */ /* 0x000fe4000f8e00ff */
[----:B------:R-:W-:Y:S04]  /*4a90*/  USEL UR10, UR6, UR4, !UP1 ;  /* 0x00000004060a7287 */ /* 0x000fe8000c800000 */
[----:B------:R-:W-:Y:S01]  /*4aa0*/  UIADD3 UR11, UPT, UPT, -UR10, URZ, URZ ;  /* 0x000000ff0a0b7290 */ /* 0x000fe2000fffe1ff */
[----:B------:R-:W-:Y:S02]  /*4ab0*/  @!UP0 UMOV UR4, UR9 ;  /* 0x0000000900048c82 */ /* 0x000fe40008000000 */
[----:B------:R-:W-:Y:S02]  /*4ac0*/  @!UP0 USHF.R.U32.HI UR4, URZ, UR23, UR4 ;  /* 0x00000017ff048299 */ /* 0x000fe40008011604 */
[----:B------:R-:W-:Y:S02]  /*4ad0*/  UIMAD UR8, UR45, UR11, UR6 ;  /* 0x0000000b2d0872a4 */ /* 0x000fe4000f8e0206 */
[----:B------:R-:W-:Y:S02]  /*4ae0*/  @!UP0 USEL UR4, UR5, UR4, !UP1 ;  /* 0x0000000405048287 */ /* 0x000fe4000c800000 */
[----:B------:R-:W-:Y:S02]  /*4af0*/  UISETP.NE.AND UP1, UPT, UR24, URZ, UPT ;  /* 0x000000ff1800728c */ /* 0x000fe4000bf25270 */
[----:B------:R-:W-:Y:S02]  /*4b00*/  @!UP0 UIMAD UR7, UR7, UR8, UR4 ;  /* 0x00000008070782a4 */ /* 0x000fe4000f8e0204 */
[----:B------:R-:W-:Y:S02]  /*4b10*/  @!UP0 UIADD3 UR9, UPT, UPT, UR10, -UR4, URZ ;  /* 0x800000040a098290 */ /* 0x000fe4000fffe0ff */
[----:B------:R-:W-:Y:S02]  /*4b20*/  UIADD3 UR8, UPT, UPT, -UR6, URZ, URZ ;  /* 0x000000ff06087290 */ /* 0x000fe4000fffe1ff */
[----:B------:R-:W-:Y:S02]  /*4b30*/  UIADD3 UR4, UPT, UPT, -UR5, URZ, URZ ;  /* 0x000000ff05047290 */ /* 0x000fe4000fffe1ff */
[----:B------:R-:W-:Y:S03]  /*4b40*/  @!UP0 UIMAD UR6, UR9, UR45, UR5 ;  /* 0x0000002d090682a4 */ /* 0x000fe6000f8e0205 */
[----:B------:R-:W-:Y:S01]  /*4b50*/  @!UP0 UMOV UR5, UR7 ;  /* 0x0000000700058c82 */ /* 0x000fe20008000000 */
[----:B------:R-:W-:Y:S02]  /*4b60*/  UIMAD UR7, UR15, UR4, UR14 ;  /* 0x000000040f0772a4 */ /* 0x000fe4000f8e020e */
[----:B------:R-:W-:Y:S02]  /*4b70*/  UIMAD UR4, UR50, UR8, UR13 ;  /* 0x00000008320472a4 */ /* 0x000fe4000f8e020d */
[----:B------:R-:W-:Y:S02]  /*4b80*/  UIMAD UR14, UR5, UR15, UR7 ;  /* 0x0000000f050e72a4 */ /* 0x000fe4000f8e0207 */
[----:B------:R-:W-:Y:S11]  /*4b90*/  UIMAD UR13, UR6, UR50, UR4 ;  /* 0x00000032060d72a4 */ /* 0x000ff6000f8e0204 */
[----:B------:R-:W-:Y:S01]  /*4ba0*/  @!UPT UIADD3 URZ, UPT, UPT, URZ, URZ, URZ ;  /* 0x000000fffffff290 */ /* 0x000fe2000fffe0ff */
.L_x_87:
[----:B------:R-:W3:Y:S01]  /*4bb0*/  @!UP4 LDCU.128 UR8, c[0x0][0xb10] ;  /* 0x00016200ff08c7ac */ /* 0x000ee20008000c00 */
[----:B------:R-:W-:Y:S02]  /*4bc0*/  ISETP.NE.U32.AND P0, PT, RZ, UR38, PT ;  /* 0x00000026ff007c0c */ /* 0x000fe4000bf05070 */
[----:B------:R-:W-:Y:S02]  /*4bd0*/  SHF.L.U32 R4, R11, 0x1f, RZ ;  /* 0x0000001f0b047819 */ /* 0x000fe400000006ff */
[----:B------:R-:W-:Y:S01]  /*4be0*/  ISETP.NE.AND.EX P0, PT, RZ, UR39, PT, P0 ;  /* 0x00000027ff007c0c */ /* 0x000fe2000bf05300 */
[----:B------:R-:W4:Y:S01]  /*4bf0*/  @!UP4 LDCU UR5, c[0x0][0xb0c] ;  /* 0x00016180ff05c7ac */ /* 0x000f220008000800 */
[----:B------:R-:W-:Y:S02]  /*4c00*/  USHF.L.U32 UR42, UR30, 0x7, URZ ;  /* 0x000000071e2a7899 */ /* 0x000fe400080006ff */
[----:B------:R-:W-:Y:S02]  /*4c10*/  USHF.L.U32 UR43, UR31, 0x6, URZ ;  /* 0x000000061f2b7899 */ /* 0x000fe400080006ff */
[----:B---3--:R-:W-:Y:S07]  /*4c20*/  UIMAD.WIDE.U32 UR6, UR14, UR8, URZ ;  /* 0x000000080e0672a5 */ /* 0x008fee000f8e00ff */
[----:B------:R-:W-:Y:S01]  /*4c30*/  @!UP4 UMOV UR4, UR7 ;  /* 0x000000070004cc82 */ /* 0x000fe20008000000 */
[----:B----4-:R-:W-:Y:S02]  /*4c40*/  @!UP4 UISETP.NE.AND UP0, UPT, UR5, 0x1, UPT ;  /* 0x000000010500c88c */ /* 0x010fe4000bf05270 */
[----:B------:R-:W-:Y:S02]  /*4c50*/  @!UP4 USHF.R.U32.HI UR4, URZ, UR9, UR4 ;  /* 0x00000009ff04c299 */ /* 0x000fe40008011604 */
[----:B------:R-:W-:Y:S02]  /*4c60*/  UIMAD.WIDE.U32 UR6, UR13, UR11, URZ ;  /* 0x0000000b0d0672a5 */ /* 0x000fe4000f8e00ff */
[----:B------:R-:W-:Y:S02]  /*4c70*/  @!UP4 USEL UR8, UR14, UR4, !UP0 ;  /* 0x000000040e08c287 */ /* 0x000fe4000c000000 */
[----:B------:R-:W-:Y:S03]  /*4c80*/  @!UP4 UISETP.NE.AND UP0, UPT, UR10, 0x1, UPT ;  /* 0x000000010a00c88c */ /* 0x000fe6000bf05270 */
[----:B------:R-:W-:Y:S02]  /*4c90*/  @!UP4 UMOV UR6, UR7 ;  /* 0x000000070006cc82 */ /* 0x000fe40008000000 */
[----:B------:R-:W3:Y:S02]  /*4ca0*/  @!UP4 LDCU UR4, c[0x0][0xb20] ;  /* 0x00016400ff04c7ac */ /* 0x000ee40008000800 */
[----:B---3--:R-:W-:Y:S04]  /*4cb0*/  @!UP4 USHF.R.U32.HI UR6, URZ, UR4, UR6 ;  /* 0x00000004ff06c299 */ /* 0x008fe80008011606 */
[----:B------:R-:W-:Y:S04]  /*4cc0*/  @!UP4 USEL UR6, UR13, UR6, !UP0 ;  /* 0x000000060d06c287 */ /* 0x000fe8000c000000 */
[----:B------:R-:W-:Y:S02]  /*4cd0*/  @!UP4 UIADD3 UR4, UPT, UPT, -UR8, UR6, URZ ;  /* 0x000000060804c290 */ /* 0x000fe4000fffe1ff */
[----:B------:R-:W-:Y:S02]  /*4ce0*/  @!UP4 UIADD3 UR6, UPT, UPT, UR8, -UR6, URZ ;  /* 0x800000060806c290 */ /* 0x000fe4000fffe0ff */
[----:B------:R-:W-:Y:S02]  /*4cf0*/  @!UP4 UIMAD UR14, UR4, UR5, UR14 ;  /* 0x00000005040ec2a4 */ /* 0x000fe4000f8e020e */
[----:B------:R-:W-:Y:S01]  /*4d00*/  @!UP4 UIMAD UR13, UR6, UR10, UR13 ;  /* 0x0000000a060dc2a4 */ /* 0x000fe2000f8e020d */
[----:B------:R-:W-:Y:S11]  /*4d10*/  BRA.U UP3, `(.L_x_88) ;  /* 0x0000000103107547 */ /* 0x000ff6000b800000 */
[----:B------:R-:W-:Y:S04]  /*4d20*/  MOV R2, UR55 ;  /* 0x0000003700027c02 */ /* 0x000fe80008000f00 */
[----:B------:R-:W-:Y:S04]  /*4d30*/  SHF.L.U32 R2, R2, 0x1f, RZ ;  /* 0x0000001f02027819 */ /* 0x000fe800000006ff */
[----:B------:R-:W3:Y:S02]  /*4d40*/  SYNCS.PHASECHK.TRANS64.TRYWAIT P1, [UR21+0x88], R2 ;  /* 0x00008802ff0075a7 */ /* 0x000ee40008021115 */
[----:B---3--:R-:W-:Y:S05]  /*4d50*/  @!P1 BRA `(.L_x_89) ;  /* 0x00000048006c9947 */ /* 0x008fea0003800000 */
.L_x_88:
[----:B------:R-:W-:Y:S05]  /*4d60*/  BRA.U !UP5, `(.L_x_90) ;  /* 0x000000010d387547 */ /* 0x000fea000b800000 */
[----:B------:R-:W-:Y:S01]  /*4d70*/  UPLOP3.LUT UP1, UPT, UPT, UPT, UP6, 0x80, 0x8 ;  /* 0x000000000008789c */ /* 0x000fe20003f2f060 */
[----:B--2---:R-:W-:Y:S01]  /*4d80*/  HFMA2 R0, -RZ, RZ, 0, 5.9604644775390625e-08 ;  /* 0x00000001ff007431 */ /* 0x004fe200000001ff */
[----:B------:R-:W2:Y:S01]  /*4d90*/  LDCU.64 UR8, c[0x0][0x358] ;  /* 0x00006b00ff0877ac */ /* 0x000ea20008000a00 */
[----:B------:R-:W-:Y:S03]  /*4da0*/  IMAD.MOV.U32 R46, RZ, RZ, 0x1 ;  /* 0x00000001ff2e7424 */ /* 0x000fe600078e00ff */
[----:B------:R-:W-:Y:S05]  /*4db0*/  PLOP3.LUT P1, PT, PT, PT, UP1, 0x80, 0x8 ;  /* 0x000000000008781c */ /* 0x000fea0003f2f018 */
[----:B------:R-:W3:Y:S01]  /*4dc0*/  @UP1 LDCU.64 UR4, c[0x0][0x888] ;  /* 0x00011100ff0417ac */ /* 0x000ee20008000a00 */
[----:B------:R-:W-:Y:S07]  /*4dd0*/  @UP1 UIMAD UR6, UR36, UR38, URZ ;  /* 0x00000026240612a4 */ /* 0x000fee000f8e02ff */
[----:B------:R-:W-:Y:S01]  /*4de0*/  @!P1 PRMT R46, R0, 0x7610, R46 ;  /* 0x00007610002e9816 */ /* 0x000fe2000000002e */
[----:B---3--:R-:W-:Y:S06]  /*4df0*/  @UP1 UIMAD.WIDE UR4, UR6, 0x4, UR4 ;  /* 0x00000004060418a5 */ /* 0x008fec000f8e0204 */
[----:B------:R-:W-:Y:S01]  /*4e00*/  IMAD.U32 R6, RZ, RZ, UR4 ;  /* 0x00000004ff067e24 */ /* 0x000fe2000f8e00ff */
[----:B------:R-:W-:Y:S04]  /*4e10*/  MOV R7, UR5 ;  /* 0x0000000500077c02 */ /* 0x000fe80008000f00 */
[----:B------:R-:W3:Y:S01]  /*4e20*/  @!UP1 LDCU UR4, c[0x0][0x880] ;  /* 0x00011000ff0497ac */ /* 0x000ee20008000800 */
[----:B--2--5:R4:W5:Y:S02]  /*4e30*/  @P1 LDG.E R27, desc[UR8][R6.64] ;  /* 0x00000008061b1981 */ /* 0x024964000c1e1900 */
[----:B---34-:R-:W-:Y:S07]  /*4e40*/  @!P1 IMAD.U32 R27, RZ, RZ, UR4 ;  /* 0x00000004ff1b9e24 */ /* 0x018fee000f8e00ff */
.L_x_90:
[----:B-----5:R-:W-:Y:S01]  /*4e50*/  @!P0 FSETP.EQ.AND P2, PT, R27, RZ, PT ;  /* 0x000000ff1b00820b */ /* 0x020fe20003f42000 */
[----:B------:R-:W-:Y:S01]  /*4e60*/  @!UPT UIADD3 URZ, UPT, UPT, URZ, URZ, URZ ;  /* 0x000000fffffff290 */ /* 0x000fe2000fffe0ff */
[----:B------:R-:W-:Y:S11]  /*4e70*/  @!P0 BRA `(.L_x_91) ;  /* 0x0000000000148947 */ /* 0x000ff60003800000 */
[----:B------:R-:W-:Y:S02]  /*4e80*/  LOP3.LUT P0, RZ, R46, 0xff, RZ, 0xc0, !PT ;  /* 0x000000ff2eff7812 */ /* 0x000fe4000780c0ff */
[----:B------:R-:W-:Y:S04]  /*4e90*/  PLOP3.LUT P2, PT, PT, PT, UP1, 0x80, 0x8 ;  /* 0x000000000008781c */ /* 0x000fe80003f4f018 */
[----:B------:R-:W-:Y:S07]  /*4ea0*/  PLOP3.LUT P2, PT, P2, PT, PT, 0x8, 0x80 ;  /* 0x000000000080781c */ /* 0x000fee000174e170 */
[----:B------:R-:W-:Y:S11]  /*4eb0*/  @P0 FSETP.EQ.AND P2, PT, R27, RZ, PT ;  /* 0x000000ff1b00020b */ /* 0x000ff60003f42000 */
[----:B------:R-:W-:Y:S02]  /*4ec0*/  @!UPT UIADD3 URZ, UPT, UPT, URZ, URZ, URZ ;  /* 0x000000fffffff290 */ /* 0x000fe4000fffe0ff */
.L_x_91:
[----:B------:R-:W3:Y:S01]  /*4ed0*/  SYNCS.PHASECHK.TRANS64.TRYWAIT P0, [UR21+0x60], R4 ;  /* 0x00006004ff0075a7 */ /* 0x000ee20008001115 */
[----:B------:R-:W-:Y:S04]  /*4ee0*/  ELECT P1, URZ, PT ;  /* 0x0000000000ff782f */ /* 0x000fe80003820000 */
[----:B------:R-:W-:Y:S01]  /*4ef0*/  PLOP3.LUT P1, PT, P2, P1, PT, 0xf2, 0x2f ;  /* 0x00000000002f781c */ /* 0x000fe20001723e72 */
[----:B------:R-:W-:Y:S01]  /*4f00*/  @!UPT UIADD3 URZ, UPT, UPT, URZ, URZ, URZ ;  /* 0x000000fffffff290 */ /* 0x000fe2000fffe0ff */
[----:B---3--:R-:W-:Y:S11]  /*4f10*/  @!P0 BRA `(.L_x_92) ;  /* 0x0000004800148947 */ /* 0x008ff60003800000 */
.L_x_182:
[----:B--2---:R-:W-:Y:S01]  /*4f20*/  @!P1 IADD3 R2, P0, PT, R12, 0x580, RZ ;  /* 0x000005800c029810 */ /* 0x004fe20007f1e0ff */
[----:B------:R-:W-:Y:S01]  /*4f30*/  VOTEU.ALL UP0, P1 ;  /* 0x0000000000ff7886 */ /* 0x000fe20000800000 */
[----:B------:R-:W-:Y:S01]  /*4f40*/  UMOV UR6, 0x0 ;  /* 0x0000000000067882 */ /* 0x000fe20000000000 */
[----:B------:R-:W-:Y:S01]  /*4f50*/  UMOV UR7, 0x10000000 ;  /* 0x1000000000077882 */ /* 0x000fe20000000000 */
[----:B------:R-:W-:Y:S01]  /*4f60*/  @!P1 R2UR UR5, R2 ;  /* 0x00000000020592ca */ /* 0x000fe200000e0000 */
[----:B------:R-:W-:Y:S01]  /*4f70*/  @!P1 IMAD.X R0, RZ, RZ, R13, P0 ;  /* 0x000000ffff009224 */ /* 0x000fe200000e060d */
[----:B------:R-:W-:Y:S02]  /*4f80*/  @!UP0 UIADD3 UR40, UPT, UPT, UR21, 0x200, URZ ;  /* 0x0000020015288890 */ /* 0x000fe4000fffe0ff */
[----:B------:R-:W-:Y:S02]  /*4f90*/  @!UP0 UIADD3 UR10, UPT, UPT, UR42, 0x40, URZ ;  /* 0x000000402a0a8890 */ /* 0x000fe4000fffe0ff */
[----:B------:R-:W-:Y:S01]  /*4fa0*/  @!P1 R2UR UR4, R0 ;  /* 0x00000000000492ca */ /* 0x000fe200000e0000 */
[----:B------:R-:W-:Y:S01]  /*4fb0*/  @!UP0 UIADD3 UR8, UPT, UPT, UR21, 0xa00, URZ ;  /* 0x00000a0015088890 */ /* 0x000fe2000fffe0ff */
[----:B------:R-:W-:Y:S01]  /*4fc0*/  @!P1 IMAD.MOV.U32 R0, RZ, RZ, 0x1000 ;  /* 0x00001000ff009424 */ /* 0x000fe200078e00ff */
[----:B------:R-:W-:Y:S01]  /*4fd0*/  VOTEU.ALL UP0, P1 ;  /* 0x0000000000ff7886 */ /* 0x000fe20000800000 */
[----:B------:R-:W-:Y:S01]  /*4fe0*/  UMOV UR44, UR36 ;  /* 0x00000024002c7c82 */ /* 0x000fe20008000000 */
[----:B------:R-:W-:Y:S01]  /*4ff0*/  UMOV UR9, UR41 ;  /* 0x0000002900097c82 */ /* 0x000fe20008000000 */
[----:B------:R-:W-:Y:S01]  /*5000*/  UMOV UR11, UR43 ;  /* 0x0000002b000b7c82 */ /* 0x000fe20008000000 */
[----:B------:R-:W-:Y:S01]  /*5010*/  IMAD.U32 R6, RZ, RZ, UR5 ;  /* 0x00000005ff067e24 */ /* 0x000fe2000f8e00ff */
[----:B------:R-:W-:Y:S05]  /*5020*/  UMOV UR12, UR36 ;  /* 0x00000024000c7c82 */ /* 0x000fea0008000000 */
[----:B------:R-:W-:Y:S01]  /*5030*/  IMAD.U32 R7, RZ, RZ, UR4 ;  /* 0x00000004ff077e24 */ /* 0x000fe2000f8e00ff */
[----:B------:R-:W-:Y:S04]  /*5040*/  @!P1 R2UR UR4, R6 ;  /* 0x00000000060492ca */ /* 0x000fe800000e0000 */
[----:B------:R-:W-:Y:S11]  /*5050*/  @!P1 R2UR UR5, R7 ;  /* 0x00000000070592ca */ /* 0x000ff600000e0000 */
[----:B------:R-:W-:Y:S02]  /*5060*/  @!UPT UIADD3 URZ, UPT, UPT, URZ, URZ, URZ ;  /* 0x000000fffffff290 */ /* 0x000fe4000fffe0ff */
[----:B------:R-:W-:Y:S01]  /*5070*/  @!UP0 UTMALDG.3D [UR40], [UR4], desc[UR6] ;  /* 0x00000628040085b4 */ /* 0x000fe20008011000 */
[----:B------:R-:W-:Y:S05]  /*5080*/  VOTEU.ALL UP0, P1 ;  /* 0x0000000000ff7886 */ /* 0x000fea0000800000 */
[----:B------:R2:W-:Y:S01]  /*5090*/  @!UP0 UTMALDG.3D [UR8], [UR4], desc[UR6] ;  /* 0x00000608040085b4 */ /* 0x0005e20008011000 */
[----:B------:R3:W-:Y:S01]  /*50a0*/  @!P1 SYNCS.ARRIVE.TRANS64.RED.A0TR RZ, [UR21+0x40], R0 ;  /* 0x00004000ffff99a7 */ /* 0x0007e20008300415 */
[----:B--2---:R-:W-:Y:S09]  /*50b0*/  UPRMT UR4, UR47, 0x654, UR41 ;  /* 0x000006542f047896 */ /* 0x004ff20008000029 */
[----:B------:R-:W-:Y:S01]  /*50c0*/  SYNCS.ARRIVE.TRANS64.RED.A1T0 RZ, [UR4], RZ ;  /* 0x000000ffffff79a7 */ /* 0x000fe20008100404 */
[----:B------:R-:W2:Y:S02]  /*50d0*/  SYNCS.PHASECHK.TRANS64.TRYWAIT P0, [UR21+0x68], R4 ;  /* 0x00006804ff0075a7 */ /* 0x000ea40008001115 */
[----:B--23--:R-:W-:Y:S05]  /*50e0*/  @!P0 BRA `(.L_x_93) ;  /* 0x0000004400b88947 */ /* 0x00cfea0003800000 */
.L_x_184:
[----:B------:R-:W-:Y:S01]  /*50f0*/  @!P1 IADD3 R2, P0, PT, R12, 0x580, RZ ;  /* 0x000005800c029810 */ /* 0x000fe20007f1e0ff */
[----:B------:R-:W-:Y:S01]  /*5100*/  VOTEU.ALL UP0, P1 ;  /* 0x0000000000ff7886 */ /* 0x000fe20000800000 */
[----:B------:R-:W-:Y:S01]  /*5110*/  UMOV UR6, 0x0 ;  /* 0x0000000000067882 */ /* 0x000fe20000000000 */
[----:B------:R-:W-:Y:S01]  /*5120*/  UMOV UR7, 0x10000000 ;  /* 0x1000000000077882 */ /* 0x000fe20000000000 */
[----:B------:R-:W-:Y:S01]  /*5130*/  @!P1 R2UR UR5, R2 ;  /* 0x00000000020592ca */ /* 0x000fe200000e0000 */
[----:B--2---:R-:W-:Y:S01]  /*5140*/  @!P1 IMAD.X R0, RZ, RZ, R13, P0 ;  /* 0x000000ffff009224 */ /* 0x004fe200000e060d */
[----:B------:R-:W-:Y:S02]  /*5150*/  @!UP0 UIADD3 UR34, UPT, UPT, UR42, 0x10, URZ ;  /* 0x000000102a228890 */ /* 0x000fe4000fffe0ff */
[----:B------:R-:W-:Y:S02]  /*5160*/  @!UP0 UIADD3 UR32, UPT, UPT, UR21, 0x1200, URZ ;  /* 0x0000120015208890 */ /* 0x000fe4000fffe0ff */
[----:B------:R-:W-:Y:S01]  /*5170*/  @!P1 R2UR UR4, R0 ;  /* 0x00000000000492ca */ /* 0x000fe200000e0000 */
[----:B------:R-:W-:Y:S01]  /*5180*/  @!UP0 UIADD3 UR10, UPT, UPT, UR42, 0x50, URZ ;  /* 0x000000502a0a8890 */ /* 0x000fe2000fffe0ff */
[----:B------:R-:W-:Y:S01]  /*5190*/  @!P1 IMAD.MOV.U32 R0, RZ, RZ, 0x1000 ;  /* 0x00001000ff009424 */ /* 0x000fe200078e00ff */
[----:B------:R-:W-:Y:S01]  /*51a0*/  @!UP0 UIADD3 UR8, UPT, UPT, UR21, 0x1a00, URZ ;  /* 0x00001a0015088890 */ /* 0x000fe2000fffe0ff */
[----:B------:R-:W-:Y:S01]  /*51b0*/  VOTEU.ALL UP0, P1 ;  /* 0x0000000000ff7886 */ /* 0x000fe20000800000 */
[----:B------:R-:W-:Y:S02]  /*51c0*/  UMOV UR35, UR43 ;  /* 0x0000002b00237c82 */ /* 0x000fe40008000000 */
[----:B------:R-:W-:Y:S01]  /*51d0*/  IMAD.U32 R6, RZ, RZ, UR5 ;  /* 0x00000005ff067e24 */ /* 0x000fe2000f8e00ff */
[----:B------:R-:W-:Y:S01]  /*51e0*/  UMOV UR9, UR33 ;  /* 0x0000002100097c82 */ /* 0x000fe20008000000 */
[----:B------:R-:W-:Y:S01]  /*51f0*/  UMOV UR11, UR43 ;  /* 0x0000002b000b7c82 */ /* 0x000fe20008000000 */
[----:B------:R-:W-:Y:S03]  /*5200*/  UMOV UR12, UR36 ;  /* 0x00000024000c7c82 */ /* 0x000fe60008000000 */
        /* <DEDUP_REMOVED lines=12> */
.L_x_186:
[----:B------:R-:W-:Y:S01]  /*52d0*/  @!P1 IADD3 R2, P0, PT, R12, 0x580, RZ ;  /* 0x000005800c029810 */ /* 0x000fe20007f1e0ff */
[----:B------:R-:W-:Y:S01]  /*52e0*/  VOTEU.ALL UP0, P1 ;  /* 0x0000000000ff7886 */ /* 0x000fe20000800000 */
[----:B------:R-:W-:Y:S01]  /*52f0*/  UMOV UR6, 0x0 ;  /* 0x0000000000067882 */ /* 0x000fe20000000000 */
[----:B------:R-:W-:Y:S01]  /*5300*/  UMOV UR7, 0x10000000 ;  /* 0x1000000000077882 */ /* 0x000fe20000000000 */
[----:B------:R-:W-:Y:S01]  /*5310*/  @!P1 R2UR UR5, R2 ;  /* 0x00000000020592ca */ /* 0x000fe200000e0000 */
[----:B--2---:R-:W-:Y:S01]  /*5320*/  @!P1 IMAD.X R0, RZ, RZ, R13, P0 ;  /* 0x000000ffff009224 */ /* 0x004fe200000e060d */
[----:B------:R-:W-:Y:S01]  /*5330*/  @!UP0 UIADD3 UR26, UPT, UPT, UR42, 0x20, URZ ;  /* 0x000000202a1a8890 */ /* 0x000fe2000fffe0ff */
[----:B------:R-:W-:Y:S01]  /*5340*/  VIADD R10, R10, 0x1 ;  /* 0x000000010a0a7836 */ /* 0x000fe20000000000 */
        /* <DEDUP_REMOVED lines=10> */
[----:B------:R-:W-:Y:S01]  /*53f0*/  UMOV UR11, UR43 ;  /* 0x0000002b000b7c82 */ /* 0x000fe20008000000 */
[----:B------:R-:W-:Y:S02]  /*5400*/  UMOV UR12, UR36 ;  /* 0x00000024000c7c82 */ /* 0x000fe40008000000 */
        /* <DEDUP_REMOVED lines=12> */
.L_x_188:
[----:B------:R-:W-:Y:S01]  /*54d0*/  UIADD3 UR31, UPT, UPT, UR14, UR63, URZ ;  /* 0x0000003f0e1f7290 */ /* 0x000fe2000fffe0ff */
[----:B------:R-:W-:Y:S01]  /*54e0*/  @!P1 IADD3 R2, P0, PT, R12, 0x580, RZ ;  /* 0x000005800c029810 */ /* 0x000fe20007f1e0ff */
[----:B------:R-:W-:Y:S01]  /*54f0*/  UPLOP3.LUT UP3, UPT, UPT, UPT, UPT, 0x80, 0x8 ;  /* 0x000000000008789c */ /* 0x000fe20003f6f070 */
[----:B------:R-:W-:Y:S01]  /*5500*/  R2UR UR24, R50 ;  /* 0x00000000321872ca */ /* 0x000fe200000e0000 */
[----:B------:R-:W-:Y:S01]  /*5510*/  VOTEU.ALL UP0, P1 ;  /* 0x0000000000ff7886 */ /* 0x000fe20000800000 */
[----:B------:R-:W-:Y:S01]  /*5520*/  @!P1 R2UR UR5, R2 ;  /* 0x00000000020592ca */ /* 0x000fe200000e0000 */
[----:B--2---:R-:W-:Y:S01]  /*5530*/  @!P1 IMAD.X R0, RZ, RZ, R13, P0 ;  /* 0x000000ffff009224 */ /* 0x004fe200000e060d */
[----:B------:R-:W-:Y:S01]  /*5540*/  UMOV UR6, 0x0 ;  /* 0x0000000000067882 */ /* 0x000fe20000000000 */
[----:B------:R-:W-:Y:S01]  /*5550*/  UMOV UR7, 0x10000000 ;  /* 0x1000000000077882 */ /* 0x000fe20000000000 */
[----:B------:R-:W-:Y:S01]  /*5560*/  @!UP0 UIADD3 UR18, UPT, UPT, UR42, 0x30, URZ ;  /* 0x000000302a128890 */ /* 0x000fe2000fffe0ff */
[----:B------:R-:W-:Y:S01]  /*5570*/  ISETP.NE.AND P0, PT, R10, 0x2, PT ;  /* 0x000000020a00780c */ /* 0x000fe20003f05270 */
[----:B------:R-:W-:Y:S01]  /*5580*/  @!UP0 UIADD3 UR16, UPT, UPT, UR21, 0x3200, URZ ;  /* 0x0000320015108890 */ /* 0x000fe2000fffe0ff */
[----:B------:R-:W-:Y:S01]  /*5590*/  @!P1 R2UR UR4, R0 ;  /* 0x00000000000492ca */ /* 0x000fe200000e0000 */
[----:B------:R-:W-:Y:S01]  /*55a0*/  @!UP0 UIADD3 UR17, UPT, UPT, UR21, 0x58, URZ ;  /* 0x0000005815118890 */ /* 0x000fe2000fffe0ff */
[----:B------:R-:W-:Y:S01]  /*55b0*/  SEL R0, RZ, 0x1, P0 ;  /* 0x00000001ff007807 */ /* 0x000fe20000000000 */
[----:B------:R-:W-:Y:S01]  /*55c0*/  @!UP0 UIADD3 UR10, UPT, UPT, UR42, 0x70, URZ ;  /* 0x000000702a0a8890 */ /* 0x000fe2000fffe0ff */
[----:B------:R-:W-:Y:S01]  /*55d0*/  LOP3.LUT R11, R11, 0x1, RZ, 0x3c, !PT ;  /* 0x000000010b0b7812 */ /* 0x000fe200078e3cff */
[----:B------:R-:W-:Y:S01]  /*55e0*/  @!UP0 UIADD3 UR8, UPT, UPT, UR21, 0x3a00, URZ ;  /* 0x00003a0015088890 */ /* 0x000fe2000fffe0ff */
[----:B------:R-:W-:Y:S01]  /*55f0*/  IMAD.U32 R4, RZ, RZ, UR5 ;  /* 0x00000005ff047e24 */ /* 0x000fe2000f8e00ff */
[----:B------:R-:W-:Y:S01]  /*5600*/  VOTEU.ALL UP0, P1 ;  /* 0x0000000000ff7886 */ /* 0x000fe20000800000 */
[----:B------:R-:W-:Y:S01]  /*5610*/  UMOV UR19, UR43 ;  /* 0x0000002b00137c82 */ /* 0x000fe20008000000 */
[----:B------:R-:W-:Y:S01]  /*5620*/  UMOV UR20, UR36 ;  /* 0x0000002400147c82 */ /* 0x000fe20008000000 */
[----:B------:R-:W-:Y:S01]  /*5630*/  UMOV UR11, UR43 ;  /* 0x0000002b000b7c82 */ /* 0x000fe20008000000 */
[----:B------:R-:W-:Y:S01]  /*5640*/  UMOV UR12, UR36 ;  /* 0x00000024000c7c82 */ /* 0x000fe20008000000 */
[----:B------:R-:W-:Y:S01]  /*5650*/  UMOV UR9, UR17 ;  /* 0x0000001100097c82 */ /* 0x000fe20008000000 */
[----:B------:R-:W-:Y:S01]  /*5660*/  IMAD.U32 R5, RZ, RZ, UR4 ;  /* 0x00000004ff057e24 */ /* 0x000fe2000f8e00ff */
[----:B------:R-:W-:Y:S01]  /*5670*/  @!P1 R2UR UR4, R4 ;  /* 0x00000000040492ca */ /* 0x000fe200000e0000 */
[----:B------:R-:W-:Y:S01]  /*5680*/  UIADD3 UR30, UPT, UPT, UR13, UR24, URZ ;  /* 0x000000180d1e7290 */ /* 0x000fe2000fffe0ff */
[----:B------:R-:W-:Y:S01]  /*5690*/  LOP3.LUT R9, R9, R0, RZ, 0x3c, !PT ;  /* 0x0000000009097212 */ /* 0x000fe200078e3cff */
[----:B------:R-:W-:Y:S01]  /*56a0*/  UMOV UR36, UR29 ;  /* 0x0000001d00247c82 */ /* 0x000fe20008000000 */
[----:B------:R-:W-:Y:S02]  /*56b0*/  @!P1 R2UR UR5, R5 ;  /* 0x00000000050592ca */ /* 0x000fe400000e0000 */
[----:B------:R-:W-:Y:S11]  /*56c0*/  SEL R10, R10, RZ, P0 ;  /* 0x000000ff0a0a7207 */ /* 0x000ff60000000000 */
[----:B------:R2:W-:Y:S01]  /*56d0*/  @!UP0 UTMALDG.3D [UR16], [UR4], desc[UR6] ;  /* 0x00000610040085b4 */ /* 0x0005e20008011000 */
[----:B------:R-:W-:Y:S05]  /*56e0*/  VOTEU.ALL UP0, P1 ;  /* 0x0000000000ff7886 */ /* 0x000fea0000800000 */
[----:B------:R2:W-:Y:S01]  /*56f0*/  @!UP0 UTMALDG.3D [UR8], [UR4], desc[UR6] ;  /* 0x00000608040085b4 */ /* 0x0005e20008011000 */
[----:B------:R2:W-:Y:S01]  /*5700*/  @!P1 SYNCS.ARRIVE.TRANS64.RED.A0TR RZ, [UR21+0x58], R3 ;  /* 0x00005803ffff99a7 */ /* 0x0005e20008300415 */
[----:B------:R-:W-:Y:S01]  /*5710*/  SYNCS.ARRIVE.TRANS64.RED.A1T0 RZ, [UR52], RZ ;  /* 0x000000ffffff79a7 */ /* 0x000fe20008100434 */
[----:B------:R-:W-:Y:S05]  /*5720*/  BRA.U UP2, `(.L_x_96) ;  /* 0xffffffed02e47547 */ /* 0x000fea000b83ffff */
[----:B------:R-:W-:-:S04]  /*5730*/  SHF.L.U32 R2, R11, 0x1f, RZ ;  /* 0x0000001f0b027819 */ /* 0x000fc800000006ff */
[----:B------:R-:W3:Y:S02]  /*5740*/  SYNCS.PHASECHK.TRANS64.TRYWAIT P0, [UR21+0x60], R2 ;  /* 0x00006002ff0075a7 */ /* 0x000ee40008001115 */
[----:B---3--:R-:W-:Y:S05]  /*5750*/  @!P0 BRA `(.L_x_97) ;  /* 0x0000004000648947 */ /* 0x008fea0003800000 */
.L_x_190:
[----:B------:R-:W4:Y:S02]  /*5760*/  SYNCS.PHASECHK.TRANS64.TRYWAIT P0, [UR21+0x68], R2 ;  /* 0x00006802ff0075a7 */ /* 0x000f240008001115 */
[----:B----4-:R-:W-:Y:S05]  /*5770*/  @!P0 BRA `(.L_x_98) ;  /* 0x0000004000748947 */ /* 0x010fea0003800000 */
.L_x_192:
[----:B------:R-:W4:Y:S02]  /*5780*/  SYNCS.PHASECHK.TRANS64.TRYWAIT P0, [UR21+0x70], R2 ;  /* 0x00007002ff0075a7 */ /* 0x000f240008001115 */
[----:B----4-:R-:W-:Y:S05]  /*5790*/  @!P0 BRA `(.L_x_99) ;  /* 0x0000004000848947 */ /* 0x010fea0003800000 */
.L_x_194:
[----:B---3--:R-:W-:-:S07]  /*57a0*/  MOV R0, UR21 ;  /* 0x0000001500007c02 */ /* 0x008fce0008000f00 */
.L_x_100:
[----:B---3--:R-:W-:-:S04]  /*57b0*/  SHF.L.U32 R2, R11, 0x1f, RZ ;  /* 0x0000001f0b027819 */ /* 0x008fc800000006ff */
[----:B------:R3:W4:Y:S03]  /*57c0*/  SYNCS.PHASECHK.TRANS64.TRYWAIT P0, [R0+URZ+0x78], R2 ;  /* 0x00007802000075a7 */ /* 0x00072600080011ff */
[----:B----4-:R-:W-:Y:S05]  /*57d0*/  @!P0 NANOSLEEP.SYNCS 0x989680 ;  /* 0x009896800000895d */ /* 0x010fea0003900000 */
[----:B------:R-:W4:Y:S02]  /*57e0*/  @!P0 SYNCS.PHASECHK.TRANS64 P0, [R0+URZ+0x78], R2 ;  /* 0x00007802000085a7 */ /* 0x000f2400080010ff */
[----:B-12-4-:R-:W-:Y:S05]  /*57f0*/  @P0 EXIT ;  /* 0x000000000000094d */ /* 0x016fea0003800000 */
[----:B------:R-:W-:Y:S05]  /*5800*/  BRA `(.L_x_100) ;  /* 0xfffffffc00e87947 */ /* 0x000fea000383ffff */
.L_x_85:
[----:B------:R-:W-:-:S06]  /*5810*/  UISETP.GE.AND UP0, UPT, UR18, 0x4, UPT ;  /* 0x000000041200788c */ /* 0x000fcc000bf06270 */
[----:B------:R-:W-:-:S13]  /*5820*/  PLOP3.LUT P0, PT, PT, PT, UP0, 0x80, 0x8 ;  /* 0x000000000008781c */ /* 0x000fda0003f0f008 */
[----:B-1----:R-:W-:Y:S05]  /*5830*/  @!P0 EXIT ;  /* 0x000000000000894d */ /* 0x002fea0003800000 */
[----:B------:R-:W-:Y:S01]  /*5840*/  BAR.SYNC.DEFER_BLOCKING 0x6, 0xa0 ;  /* 0x0182800000007b1d */ /* 0x000fe20000010000 */
[C---:B------:R-:W-:Y:S01]  /*5850*/  IMAD.SHL.U32 R45, R60.reuse, 0x10, RZ ;  /* 0x000000103c2d7824 */ /* 0x040fe200078e00ff */
[C---:B------:R-:W-:Y:S01]  /*5860*/  SHF.L.U32 R3, R47.reuse, 0x15, RZ ;  /* 0x000000152f037819 */ /* 0x040fe200000006ff */
[C---:B------:R-:W-:Y:S02]  /*5870*/  IMAD.U32 R23, R60.reuse, 0x10000, RZ ;  /* 0x000100003c177824 */ /* 0x040fe400078e00ff */
[----:B------:R-:W-:Y:S02]  /*5880*/  HFMA2 R59, -RZ, RZ, 0, 5.9604644775390625e-08 ;  /* 0x00000001ff3b7431 */ /* 0x000fe400000001ff */
[----:B------:R-:W-:Y:S01]  /*5890*/  IMAD.SHL.U32 R2, R60, 0x2, RZ ;  /* 0x000000023c027824 */ /* 0x000fe200078e00ff */
[----:B------:R-:W-:Y:S01]  /*58a0*/  UMOV UR43, 0x400 ;  /* 0x00000400002b7882 */ /* 0x000fe20000000000 */
[----:B------:R-:W1:Y:S01]  /*58b0*/  LDCU.64 UR4, c[0x0][0x890] ;  /* 0x00011200ff0477ac */ /* 0x000e620008000a00 */
[----:B------:R-:W2:Y:S01]  /*58c0*/  LDC.64 R42, c[0x0][0x8b0] ;  /* 0x00022c00ff2a7b82 */ /* 0x000ea20000000a00 */
[----:B------:R-:W-:Y:S01]  /*58d0*/  IMAD.SHL.U32 R6, R47, 0x200, RZ ;  /* 0x000002002f067824 */ /* 0x000fe200078e00ff */
[C---:B------:R-:W-:Y:S01]  /*58e0*/  LOP3.LUT R7, R45.reuse, 0x40, RZ, 0xc0, !PT ;  /* 0x000000402d077812 */ /* 0x040fe200078ec0ff */
[----:B------:R-:W-:Y:S01]  /*58f0*/  ULEA UR43, UR47, UR43, 0x18 ;  /* 0x0000002b2f2b7291 */ /* 0x000fe2000f8ec0ff */
[----:B------:R-:W-:Y:S01]  /*5900*/  LOP3.LUT R44, R45, 0x5b0, RZ, 0xc0, !PT ;  /* 0x000005b02d2c7812 */ /* 0x000fe200078ec0ff */
[----:B------:R-:W-:Y:S01]  /*5910*/  IMAD.MOV.U32 R22, RZ, RZ, RZ ;  /* 0x000000ffff167224 */ /* 0x000fe200078e00ff */
[----:B------:R-:W-:Y:S01]  /*5920*/  LOP3.LUT R3, R3, 0x200000, RZ, 0xc0, !PT ;  /* 0x0020000003037812 */ /* 0x000fe200078ec0ff */
[----:B------:R-:W-:Y:S01]  /*5930*/  IMAD.MOV.U32 R58, RZ, RZ, RZ ;  /* 0x000000ffff3a7224 */ /* 0x000fe200078e00ff */
[----:B------:R-:W3:Y:S01]  /*5940*/  LDC.64 R40, c[0x0][0x8a8] ;  /* 0x00022a00ff287b82 */ /* 0x000ee20000000a00 */
[----:B------:R-:W-:Y:S01]  /*5950*/  LOP3.LUT R2, R7, 0x8, R2, 0xf8, !PT ;  /* 0x0000000807027812 */ /* 0x000fe200078ef802 */
[----:B------:R-:W-:Y:S01]  /*5960*/  IMAD.MOV.U32 R55, RZ, RZ, RZ ;  /* 0x000000ffff377224 */ /* 0x000fe200078e00ff */
[----:B------:R-:W-:Y:S01]  /*5970*/  LOP3.LUT R44, R44, 0x200, R6, 0xf8, !PT ;  /* 0x000002002c2c7812 */ /* 0x000fe200078ef806 */
[----:B------:R-:W4:Y:S01]  /*5980*/  LDCU UR60, c[0x0][0x370] ;  /* 0x00006e00ff3c77ac */ /* 0x000f220008000800 */
[----:B------:R-:W-:-:S02]  /*5990*/  LOP3.LUT R23, R3, 0x400000, R23, 0xf8, !PT ;  /* 0x0040000003177812 */ /* 0x000fc400078ef817 */
[----:B------:R-:W-:Y:S01]  /*59a0*/  LOP3.LUT P0, RZ, R45, 0x40, RZ, 0xc0, !PT ;  /* 0x000000402dff7812 */ /* 0x000fe2000780c0ff */
[----:B------:R-:W4:Y:S01]  /*59b0*/  LDS R0, [UR43+0x140] ;  /* 0x0001402bff007984 */ /* 0x000f220008000800 */
[----:B-1----:R-:W-:Y:S01]  /*59c0*/  IMAD.U32 R49, RZ, RZ, UR4 ;  /* 0x00000004ff317e24 */ /* 0x002fe2000f8e00ff */
[----:B------:R-:W-:Y:S01]  /*59d0*/  UIADD3 UR4, UPT, UPT, UR43, 0x200, URZ ;  /* 0x000002002b047890 */ /* 0x000fe2000fffe0ff */
[----:B------:R-:W-:Y:S01]  /*59e0*/  LOP3.LUT R44, R44, R2, RZ, 0xfc, !PT ;  /* 0x000000022c2c7212 */ /* 0x000fe200078efcff */
[----:B------:R-:W-:Y:S01]  /*59f0*/  IMAD.U32 R48, RZ, RZ, UR5 ;  /* 0x00000005ff307e24 */ /* 0x000fe2000f8e00ff */
[----:B------:R-:W-:Y:S01]  /*5a00*/  P2R R2, PR, RZ, 0x1 ;  /* 0x00000001ff027803 */ /* 0x000fe20000000000 */
[----:B------:R-:W1:Y:S01]  /*5a10*/  LDCU UR42, c[0x0][0xb0c] ;  /* 0x00016180ff2a77ac */ /* 0x000e620008000800 */
[----:B------:R-:W-:Y:S01]  /*5a20*/  LOP3.LUT R60, R60, 0x60, RZ, 0xc0, !PT ;  /* 0x000000603c3c7812 */ /* 0x000fe200078ec0ff */
[----:B------:R-:W-:Y:S01]  /*5a30*/  IMAD.U32 R52, RZ, RZ, UR4 ;  /* 0x00000004ff347e24 */ /* 0x000fe2000f8e00ff */
[----:B------:R-:W-:Y:S01]  /*5a40*/  MOV R57, RZ ;  /* 0x000000ff00397202 */ /* 0x000fe20000000f00 */
[----:B------:R-:W1:Y:S01]  /*5a50*/  LDCU UR39, c[0x0][0xb30] ;  /* 0x00016600ff2777ac */ /* 0x000e620008000800 */
[----:B------:R-:W1:Y:S01]  /*5a60*/  LDCU.64 UR54, c[0x0][0x888] ;  /* 0x00011100ff3677ac */ /* 0x000e620008000a00 */
[----:B------:R-:W1:Y:S01]  /*5a70*/  LDCU.64 UR40, c[0x0][0xb28] ;  /* 0x00016500ff2877ac */ /* 0x000e620008000a00 */
[----:B------:R-:W1:Y:S01]  /*5a80*/  LDCU.128 UR56, c[0x0][0xb10] ;  /* 0x00016200ff3877ac */ /* 0x000e620008000c00 */
[----:B------:R-:W1:Y:S01]  /*5a90*/  LDCU UR53, c[0x0][0x374] ;  /* 0x00006e80ff3577ac */ /* 0x000e620008000800 */
[----:B------:R-:W-:Y:S01]  /*5aa0*/  UMOV UR52, URZ ;  /* 0x000000ff00347c82 */ /* 0x000fe20008000000 */
[----:B------:R-:W-:Y:S01]  /*5ab0*/  UMOV UR46, URZ ;  /* 0x000000ff002e7c82 */ /* 0x000fe20008000000 */
[----:B-1234-:R-:W-:-:S07]  /*5ac0*/  IMAD.IADD R23, R0, 0x1, R23 ;  /* 0x0000000100177824 */ /* 0x01efce00078e0217 */
.L_x_144:
[----:B------:R-:W-:Y:S02]  /*5ad0*/  LEA R3, R55, UR43, 0x3 ;  /* 0x0000002b37037c11 */ /* 0x000fe4000f8e18ff */
[----:B------:R-:W-:Y:S02]  /*5ae0*/  SHF.L.U32 R0, R57, 0x1f, RZ ;  /* 0x0000001f39007819 */ /* 0x000fe400000006ff */
[----:B-1----:R-:W-:Y:S02]  /*5af0*/  LEA R4, R55, UR43, 0x4 ;  /* 0x0000002b37047c11 */ /* 0x002fe4000f8e20ff */
[----:B------:R-:W1:Y:S02]  /*5b00*/  SYNCS.PHASECHK.TRANS64.TRYWAIT P0, [R3+URZ+0x90], R0 ;  /* 0x00009000030075a7 */ /* 0x000e6400080011ff */
[----:B-1----:R-:W-:Y:S05]  /*5b10*/  @!P0 BRA `(.L_x_101) ;  /* 0x0000003c00bc8947 */ /* 0x002fea0003800000 */
.L_x_195:
        /* <DEDUP_REMOVED lines=8> */
[----:B--2---:R-:W-:Y:S11]  /*5ba0*/  LOP3.LUT P0, RZ, R6, 0x1, RZ, 0xc0, !PT ;  /* 0x0000000106ff7812 */ /* 0x004ff6000780c0ff */
[----:B------:R-:W-:Y:S02]  /*5bb0*/  @!UPT UIADD3 URZ, UPT, UPT, URZ, URZ, URZ ;  /* 0x000000fffffff290 */ /* 0x000fe4000fffe0ff */
[----:B---3--:R-:W-:Y:S01]  /*5bc0*/  VOTEU.ANY UP1, P0 ;  /* 0x0000000000ff7886 */ /* 0x008fe20000020100 */
[----:B------:R-:W-:Y:S01]  /*5bd0*/  PLOP3.LUT P0, PT, PT, PT, UP1, 0x80, 0x8 ;  /* 0x000000000008781c */ /* 0x000fe20003f0f018 */
[----:B------:R-:W-:Y:S11]  /*5be0*/  UP2UR UR62, UPR, URZ, 0x2 ;  /* 0x00000002ff3e7883 */ /* 0x000ff60008000000 */
[----:B------:R-:W-:Y:S01]  /*5bf0*/  @!UPT UIADD3 URZ, UPT, UPT, URZ, URZ, URZ ;  /* 0x000000fffffff290 */ /* 0x000fe2000fffe0ff */
[----:B-1----:R-:W-:Y:S02]  /*5c00*/  @P0 SHF.R.U32.HI R0, RZ, 0x10, R5 ;  /* 0x00000010ff000819 */ /* 0x002fe40000011605 */
        /* <DEDUP_REMOVED lines=12> */
[----:B------:R-:W2:Y:S01]  /*5cd0*/  LDCU UR12, c[0x0][0xb20] ;  /* 0x00016400ff0c77ac */ /* 0x000ea20008000800 */
[----:B------:R-:W-:Y:S02]  /*5ce0*/  UIMAD.WIDE.U32 UR4, UR53, UR59, URZ ;  /* 0x0000003b350472a5 */ /* 0x000fe4000f8e00ff */
[----:B------:R-:W-:Y:S02]  /*5cf0*/  UIMAD.WIDE.U32 UR6, UR60, UR56, URZ ;  /* 0x000000383c0672a5 */ /* 0x000fe4000f8e00ff */
[----:B------:R-:W-:Y:S02]  /*5d00*/  UISETP.NE.AND UP0, UPT, UR58, 0x1, UPT ;  /* 0x000000013a00788c */ /* 0x000fe4000bf05270 */
[----:B------:R-:W-:Y:S02]  /*5d10*/  UIMAD.WIDE.U32 UR8, UR37, UR59, URZ ;  /* 0x0000003b250872a5 */ /* 0x000fe4000f8e00ff */
[----:B------:R-:W-:Y:S02]  /*5d20*/  UIMAD.WIDE.U32 UR10, UR38, UR56, URZ ;  /* 0x00000038260a72a5 */ /* 0x000fe4000f8e00ff */
[----:B------:R-:W-:Y:S02]  /*5d30*/  UISETP.NE.AND UP1, UPT, UR42, 0x1, UPT ;  /* 0x000000012a00788c */ /* 0x000fe4000bf25270 */
[----:B------:R-:W-:Y:S01]  /*5d40*/  UISETP.NE.AND UP2, UPT, UR45, 0x1, UPT ;  /* 0x000000012d00788c */ /* 0x000fe2000bf45270 */
[----:B------:R-:W-:Y:S02]  /*5d50*/  UMOV UR4, UR5 ;  /* 0x0000000500047c82 */ /* 0x000fe40008000000 */
[----:B--2---:R-:W-:Y:S03]  /*5d60*/  USHF.R.U32.HI UR5, URZ, UR12, UR4 ;  /* 0x0000000cff057299 */ /* 0x004fe60008011604 */
[----:B------:R-:W-:Y:S02]  /*5d70*/  UMOV UR4, UR7 ;  /* 0x0000000700047c82 */ /* 0x000fe40008000000 */
[----:B------:R-:W-:Y:S02]  /*5d80*/  USHF.R.U32.HI UR7, URZ, UR57, UR4 ;  /* 0x00000039ff077299 */ /* 0x000fe40008011604 */
[----:B------:R-:W-:Y:S02]  /*5d90*/  USEL UR4, UR53, UR5, !UP0 ;  /* 0x0000000535047287 */ /* 0x000fe4000c000000 */
[----:B------:R-:W-:Y:S01]  /*5da0*/  USEL UR7, UR60, UR7, !UP1 ;  /* 0x000000073c077287 */ /* 0x000fe2000c800000 */
[----:B------:R-:W-:Y:S01]  /*5db0*/  UMOV UR5, UR9 ;  /* 0x0000000900057c82 */ /* 0x000fe20008000000 */
[----:B------:R-:W-:Y:S02]  /*5dc0*/  UIMAD.WIDE.U32 UR8, UR4, UR40, URZ ;  /* 0x00000028040872a5 */ /* 0x000fe4000f8e00ff */
[----:B------:R-:W-:Y:S03]  /*5dd0*/  USHF.R.U32.HI UR6, URZ, UR12, UR5 ;  /* 0x0000000cff067299 */ /* 0x000fe60008011605 */
[----:B------:R-:W-:Y:S01]  /*5de0*/  UMOV UR5, UR11 ;  /* 0x0000000b00057c82 */ /* 0x000fe20008000000 */
[----:B------:R-:W-:Y:S02]  /*5df0*/  UIMAD.WIDE.U32 UR10, UR7, UR40, URZ ;  /* 0x00000028070a72a5 */ /* 0x000fe4000f8e00ff */
[----:B------:R-:W-:Y:S02]  /*5e00*/  USHF.R.U32.HI UR12, URZ, UR57, UR5 ;  /* 0x00000039ff0c7299 */ /* 0x000fe40008011605 */
[----:B------:R-:W-:Y:S01]  /*5e10*/  USEL UR6, UR37, UR6, !UP0 ;  /* 0x0000000625067287 */ /* 0x000fe2000c000000 */
[----:B------:R-:W-:Y:S02]  /*5e20*/  UMOV UR5, UR9 ;  /* 0x0000000900057c82 */ /* 0x000fe40008000000 */
[----:B------:R-:W-:Y:S01]  /*5e30*/  UMOV UR10, UR11 ;  /* 0x0000000b000a7c82 */ /* 0x000fe20008000000 */
[----:B------:R-:W-:Y:S02]  /*5e40*/  @UP2 USHF.R.U32.HI UR4, URZ, UR41, UR5 ;  /* 0x00000029ff042299 */ /* 0x000fe40008011605 */
[----:B------:R-:W-:Y:S02]  /*5e50*/  @UP2 USHF.R.U32.HI UR7, URZ, UR41, UR10 ;  /* 0x00000029ff072299 */ /* 0x000fe4000801160a */
[----:B------:R-:W-:Y:S02]  /*5e60*/  UIMAD UR4, UR45, UR4, URZ ;  /* 0x000000042d0472a4 */ /* 0x000fe4000f8e02ff */
[----:B------:R-:W-:Y:S02]  /*5e70*/  UIMAD.WIDE.U32 UR10, UR6, UR40, URZ ;  /* 0x00000028060a72a5 */ /* 0x000fe4000f8e00ff */
[----:B------:R-:W-:Y:S02]  /*5e80*/  USEL UR5, UR38, UR12, !UP1 ;  /* 0x0000000c26057287 */ /* 0x000fe4000c800000 */
[----:B------:R-:W-:Y:S02]  /*5e90*/  UIMAD UR8, UR45, UR7, URZ ;  /* 0x000000072d0872a4 */ /* 0x000fe4000f8e02ff */
[----:B------:R-:W-:Y:S03]  /*5ea0*/  UISETP.GE.AND UP0, UPT, UR6, UR4, UPT ;  /* 0x000000040600728c */ /* 0x000fe6000bf06270 */
[----:B------:R-:W-:Y:S01]  /*5eb0*/  UMOV UR4, UR11 ;  /* 0x0000000b00047c82 */ /* 0x000fe20008000000 */
[----:B------:R-:W-:Y:S02]  /*5ec0*/  UISETP.GE.OR UP0, UPT, UR5, UR8, UP0 ;  /* 0x000000080500728c */ /* 0x000fe40008706670 */
[----:B------:R-:W-:Y:S02]  /*5ed0*/  USHF.R.U32.HI UR4, URZ, UR41, UR4 ;  /* 0x00000029ff047299 */ /* 0x000fe40008011604 */
[----:B------:R-:W-:Y:S02]  /*5ee0*/  UIMAD.WIDE.U32 UR8, UR5, UR40, URZ ;  /* 0x00000028050872a5 */ /* 0x000fe4000f8e00ff */
[----:B------:R-:W-:Y:S02]  /*5ef0*/  USEL UR11, UR6, UR4, !UP2 ;  /* 0x00000004060b7287 */ /* 0x000fe4000d000000 */
[----:B------:R-:W-:Y:S02]  /*5f00*/  UIADD3 UR8, UPT, UPT, -UR5, URZ, URZ ;  /* 0x000000ff05087290 */ /* 0x000fe4000fffe1ff */
[----:B------:R-:W-:Y:S01]  /*5f10*/  UIADD3 UR10, UPT, UPT, -UR11, URZ, URZ ;  /* 0x000000ff0b0a7290 */ /* 0x000fe2000fffe1ff */
[----:B------:R-:W-:Y:S01]  /*5f20*/  @!UP0 UMOV UR4, UR9 ;  /* 0x0000000900048c82 */ /* 0x000fe20008000000 */
[----:B------:R-:W-:Y:S02]  /*5f30*/  UIADD3 UR9, UPT, UPT, -UR6, URZ, URZ ;  /* 0x000000ff06097290 */ /* 0x000fe4000fffe1ff */
[----:B------:R-:W-:Y:S02]  /*5f40*/  @!UP0 USHF.R.U32.HI UR4, URZ, UR41, UR4 ;  /* 0x00000029ff048299 */ /* 0x000fe40008011604 */
[----:B------:R-:W-:Y:S02]  /*5f50*/  UIMAD UR10, UR45, UR10, UR6 ;  /* 0x0000000a2d0a72a4 */ /* 0x000fe4000f8e0206 */
[----:B------:R-:W-:Y:S04]  /*5f60*/  @!UP0 USEL UR4, UR5, UR4, !UP2 ;  /* 0x0000000405048287 */ /* 0x000fe8000d000000 */
[----:B------:R-:W-:Y:S02]  /*5f70*/  @!UP0 UIMAD UR10, UR7, UR10, UR4 ;  /* 0x0000000a070a82a4 */ /* 0x000fe4000f8e0204 */
[----:B------:R-:W-:Y:S02]  /*5f80*/  @!UP0 UIADD3 UR11, UPT, UPT, UR11, -UR4, URZ ;  /* 0x800000040b0b8290 */ /* 0x000fe4000fffe0ff */
[----:B------:R-:W-:Y:S02]  /*5f90*/  UIMAD UR7, UR42, UR8, UR38 ;  /* 0x000000082a0772a4 */ /* 0x000fe4000f8e0226 */
[----:B------:R-:W-:Y:S02]  /*5fa0*/  @!UP0 UIMAD UR6, UR11, UR45, UR5 ;  /* 0x0000002d0b0682a4 */ /* 0x000fe4000f8e0205 */
[----:B------:R-:W-:Y:S01]  /*5fb0*/  UIMAD UR4, UR58, UR9, UR37 ;  /* 0x000000093a0472a4 */ /* 0x000fe2000f8e0225 */
[----:B------:R-:W-:Y:S02]  /*5fc0*/  @!UP0 UMOV UR5, UR10 ;  /* 0x0000000a00058c82 */ /* 0x000fe40008000000 */
[----:B------:R-:W-:Y:S02]  /*5fd0*/  UIMAD UR38, UR5, UR42, UR7 ;  /* 0x0000002a052672a4 */ /* 0x000fe4000f8e0207 */
[----:B------:R-:W-:Y:S11]  /*5fe0*/  UIMAD UR37, UR6, UR58, UR4 ;  /* 0x0000003a062572a4 */ /* 0x000ff6000f8e0204 */
[----:B------:R-:W-:Y:S01]  /*5ff0*/  @!UPT UIADD3 URZ, UPT, UPT, URZ, URZ, URZ ;  /* 0x000000fffffff290 */ /* 0x000fe2000fffe0ff */
.L_x_102:
[----:B------:R-:W-:Y:S01]  /*6000*/  UISETP.NE.AND UP0, UPT, UR39, 0x1, UPT ;  /* 0x000000012700788c */ /* 0x000fe2000bf05270 */
[----:B------:R-:W-:Y:S01]  /*6010*/  LOP3.LUT P0, RZ, R52, 0x90, RZ, 0xc0, !PT ;  /* 0x0000009034ff7812 */ /* 0x000fe2000780c0ff */
[----:B------:R-:W-:Y:S01]  /*6020*/  USHF.L.U32 UR50, UR31, 0x6, URZ ;  /* 0x000000061f327899 */ /* 0x000fe200080006ff */
[----:B------:R-:W-:Y:S01]  /*6030*/  BSSY.RECONVERGENT B6, `(.L_x_103) ;  /* 0x0000034000067945 */ /* 0x000fe20003800200 */
[----:B------:R-:W-:Y:S01]  /*6040*/  USHF.L.U32 UR49, UR30, 0x7, URZ ;  /* 0x000000071e317899 */ /* 0x000fe200080006ff */
[----:B------:R-:W-:Y:S06]  /*6050*/  IADD3 R55, PT, PT, R55, 0x1, RZ ;  /* 0x0000000137377810 */ /* 0x000fec0007ffe0ff */
[----:B------:R-:W2:Y:S01]  /*6060*/  @!UP0 LDCU.128 UR12, c[0x0][0xb10] ;  /* 0x00016200ff0c87ac */ /* 0x000ea20008000c00 */
[----:B------:R-:W3:Y:S01]  /*6070*/  @!UP0 LDCU UR5, c[0x0][0xb0c] ;  /* 0x00016180ff0587ac */ /* 0x000ee20008000800 */
[----:B------:R-:W4:Y:S01]  /*6080*/  @!UP0 LDCU UR10, c[0x0][0xb20] ;  /* 0x00016400ff0a87ac */ /* 0x000f220008000800 */
[----:B--2---:R-:W-:Y:S02]  /*6090*/  UIMAD.WIDE.U32 UR8, UR38, UR12, URZ ;  /* 0x0000000c260872a5 */ /* 0x004fe4000f8e00ff */
[----:B------:R-:W-:Y:S02]  /*60a0*/  UIMAD.WIDE.U32 UR6, UR37, UR15, URZ ;  /* 0x0000000f250672a5 */ /* 0x000fe4000f8e00ff */
[----:B------:R-:W-:Y:S03]  /*60b0*/  @!UP0 UISETP.NE.AND UP1, UPT, UR14, 0x1, UPT ;  /* 0x000000010e00888c */ /* 0x000fe6000bf25270 */
[----:B------:R-:W-:Y:S01]  /*60c0*/  @!UP0 UMOV UR4, UR9 ;  /* 0x0000000900048c82 */ /* 0x000fe20008000000 */
[----:B---3--:R-:W-:Y:S02]  /*60d0*/  @!UP0 UISETP.NE.AND UP2, UPT, UR5, 0x1, UPT ;  /* 0x000000010500888c */ /* 0x008fe4000bf45270 */
[----:B------:R-:W-:Y:S01]  /*60e0*/  @!UP0 USHF.R.U32.HI UR4, URZ, UR13, UR4 ;  /* 0x0000000dff048299 */ /* 0x000fe20008011604 */
[----:B------:R-:W-:Y:S02]  /*60f0*/  @!UP0 UMOV UR6, UR7 ;  /* 0x0000000700068c82 */ /* 0x000fe40008000000 */
[----:B----4-:R-:W-:Y:S02]  /*6100*/  @!UP0 USHF.R.U32.HI UR6, URZ, UR10, UR6 ;  /* 0x0000000aff068299 */ /* 0x010fe40008011606 */
[----:B------:R-:W-:Y:S02]  /*6110*/  @!UP0 USEL UR7, UR38, UR4, !UP2 ;  /* 0x0000000426078287 */ /* 0x000fe4000d000000 */
[----:B------:R-:W-:Y:S04]  /*6120*/  @!UP0 USEL UR6, UR37, UR6, !UP1 ;  /* 0x0000000625068287 */ /* 0x000fe8000c800000 */
[----:B------:R-:W-:Y:S02]  /*6130*/  @!UP0 UIADD3 UR4, UPT, UPT, -UR7, UR6, URZ ;  /* 0x0000000607048290 */ /* 0x000fe4000fffe1ff */
[----:B------:R-:W-:Y:S02]  /*6140*/  @!UP0 UIADD3 UR6, UPT, UPT, UR7, -UR6, URZ ;  /* 0x8000000607068290 */ /* 0x000fe4000fffe0ff */
[----:B------:R-:W-:Y:S02]  /*6150*/  @!UP0 UIMAD UR38, UR4, UR5, UR38 ;  /* 0x00000005042682a4 */ /* 0x000fe4000f8e0226 */
[----:B------:R-:W-:Y:S01]  /*6160*/  @!UP0 UIMAD UR37, UR6, UR14, UR37 ;  /* 0x0000000e062582a4 */ /* 0x000fe2000f8e0225 */
[----:B------:R-:W-:Y:S11]  /*6170*/  @!P0 BRA `(.L_x_104) ;  /* 0x00000000007c8947 */ /* 0x000ff60003800000 */
[----:B------:R-:W2:Y:S01]  /*6180*/  LDCU.64 UR8, c[0x4][0x80] ;  /* 0x01001000ff0877ac */ /* 0x000ea20008000a00 */
[----:B------:R-:W-:Y:S01]  /*6190*/  MOV R2, 0x0 ;  /* 0x0000000000027802 */ /* 0x000fe20000000f00 */
[----:B------:R-:W-:Y:S02]  /*61a0*/  HFMA2 R12, -RZ, RZ, 0, 5.9604644775390625e-08 ;  /* 0x00000001ff0c7431 */ /* 0x000fe400000001ff */
[----:B------:R-:W-:Y:S01]  /*61b0*/  IMAD.MOV.U32 R8, RZ, RZ, 0x70 ;  /* 0x00000070ff087424 */ /* 0x000fe200078e00ff */
[----:B------:R3:W4:Y:S01]  /*61c0*/  LDC.64 R14, c[0x4][R2] ;  /* 0x01000000020e7b82 */ /* 0x0007220000000a00 */
[----:B------:R-:W1:Y:S01]  /*61d0*/  LDCU.64 UR6, c[0x4][0x88] ;  /* 0x01001100ff0677ac */ /* 0x000e620008000a00 */
[----:B------:R-:W-:Y:S01]  /*61e0*/  IMAD.MOV.U32 R13, RZ, RZ, RZ ;  /* 0x000000ffff0d7224 */ /* 0x000fe200078e00ff */
[----:B------:R-:W1:Y:S01]  /*61f0*/  LDCU.64 UR4, c[0x4][0x8] ;  /* 0x01000100ff0477ac */ /* 0x000e620008000a00 */
[----:B--2---:R-:W-:Y:S01]  /*6200*/  MOV R5, UR9 ;  /* 0x0000000900057c02 */ /* 0x004fe20008000f00 */
[----:B------:R-:W-:Y:S01]  /*6210*/  IMAD.U32 R4, RZ, RZ, UR8 ;  /* 0x00000008ff047e24 */ /* 0x000fe2000f8e00ff */
[----:B-1----:R-:W-:Y:S01]  /*6220*/  MOV R7, UR7 ;  /* 0x0000000700077c02 */ /* 0x002fe20008000f00 */
[----:B------:R-:W-:Y:S01]  /*6230*/  IMAD.U32 R6, RZ, RZ, UR6 ;  /* 0x00000006ff067e24 */ /* 0x000fe2000f8e00ff */
[----:B------:R-:W-:Y:S01]  /*6240*/  MOV R11, UR5 ;  /* 0x00000005000b7c02 */ /* 0x000fe20008000f00 */
[----:B------:R-:W-:Y:S02]  /*6250*/  IMAD.U32 R10, RZ, RZ, UR4 ;  /* 0x00000004ff0a7e24 */ /* 0x000fe4000f8e00ff */
[----:B------:R-:W-:Y:S07]  /*6260*/  LEPC R20, `(.L_x_105) ;  /* 0x000000001014794e */ /* 0x000fee0000000000 */
[----:B---345:R-:W-:Y:S05]  /*6270*/  CALL.ABS.NOINC R14 ;  /* 0x000000000e007343 */ /* 0x038fea0003c00000 */
.L_x_105:
[----:B------:R-:W1:Y:S01]  /*6280*/  LDCU.64 UR8, c[0x4][0x80] ;  /* 0x01001000ff0877ac */ /* 0x000e620008000a00 */
[----:B------:R-:W2:Y:S01]  /*6290*/  LDC.64 R2, c[0x4][R2] ;  /* 0x0100000002027b82 */ /* 0x000ea20000000a00 */
[----:B------:R-:W-:Y:S02]  /*62a0*/  HFMA2 R12, -RZ, RZ, 0, 5.9604644775390625e-08 ;  /* 0x00000001ff0c7431 */ /* 0x000fe400000001ff */
[----:B------:R-:W-:Y:S02]  /*62b0*/  IMAD.MOV.U32 R8, RZ, RZ, 0x70 ;  /* 0x00000070ff087424 */ /* 0x000fe400078e00ff */
[----:B------:R-:W-:Y:S01]  /*62c0*/  IMAD.MOV.U32 R13, RZ, RZ, RZ ;  /* 0x000000ffff0d7224 */ /* 0x000fe200078e00ff */
[----:B------:R-:W3:Y:S01]  /*62d0*/  LDCU.64 UR6, c[0x4][0x88] ;  /* 0x01001100ff0677ac */ /* 0x000ee20008000a00 */
[----:B------:R-:W4:Y:S01]  /*62e0*/  LDCU.64 UR4, c[0x4][0x8] ;  /* 0x01000100ff0477ac */ /* 0x000f220008000a00 */
[----:B-1----:R-:W-:Y:S02]  /*62f0*/  MOV R4, UR8 ;  /* 0x0000000800047c02 */ /* 0x002fe40008000f00 */
[----:B------:R-:W-:Y:S02]  /*6300*/  MOV R5, UR9 ;  /* 0x0000000900057c02 */ /* 0x000fe40008000f00 */
[----:B---3--:R-:W-:Y:S01]  /*6310*/  MOV R7, UR7 ;  /* 0x0000000700077c02 */ /* 0x008fe20008000f00 */
[----:B------:R-:W-:Y:S01]  /*6320*/  IMAD.U32 R6, RZ, RZ, UR6 ;  /* 0x00000006ff067e24 */ /* 0x000fe2000f8e00ff */
[----:B----4-:R-:W-:Y:S01]  /*6330*/  MOV R11, UR5 ;  /* 0x00000005000b7c02 */ /* 0x010fe20008000f00 */
[----:B------:R-:W-:Y:S02]  /*6340*/  IMAD.U32 R10, RZ, RZ, UR4 ;  /* 0x00000004ff0a7e24 */ /* 0x000fe4000f8e00ff */
[----:B------:R-:W-:Y:S07]  /*6350*/  LEPC R20, `(.L_x_104) ;  /* 0x000000001014794e */ /* 0x000fee0000000000 */
[----:B--2---:R-:W-:Y:S05]  /*6360*/  CALL.ABS.NOINC R2 ;  /* 0x0000000002007343 */ /* 0x004fea0003c00000 */
.L_x_104:
[----:B------:R-:W-:Y:S05]  /*6370*/  BSYNC.RECONVERGENT B6 ;  /* 0x0000000000067941 */ /* 0x000fea0003800200 */
.L_x_103:
[----:B------:R-:W-:Y:S02]  /*6380*/  R2UR UR6, R51 ;  /* 0x00000000330672ca */ /* 0x000fe400000e0000 */
[----:B------:R-:W-:Y:S02]  /*6390*/  R2UR UR5, R49 ;  /* 0x00000000310572ca */ /* 0x000fe400000e0000 */
[----:B------:R-:W-:Y:S02]  /*63a0*/  R2UR UR4, R48 ;  /* 0x00000000300472ca */ /* 0x000fe400000e0000 */
[----:B------:R-:W-:Y:S02]  /*63b0*/  ISETP.NE.U32.AND P4, PT, R42, RZ, PT ;  /* 0x000000ff2a00720c */ /* 0x000fe40003f85070 */
[----:B------:R-:W-:Y:S02]  /*63c0*/  ISETP.NE.U32.AND P2, PT, RZ, UR54, PT ;  /* 0x00000036ff007c0c */ /* 0x000fe4000bf45070 */
[----:B------:R-:W-:Y:S02]  /*63d0*/  ISETP.NE.AND.EX P4, PT, R43, RZ, PT, P4 ;  /* 0x000000ff2b00720c */ /* 0x000fe40003f85340 */
[----:B------:R-:W-:Y:S01]  /*63e0*/  ISETP.NE.AND.EX P2, PT, RZ, UR55, PT, P2 ;  /* 0x00000037ff007c0c */ /* 0x000fe2000bf45320 */
[----:B------:R-:W-:Y:S02]  /*63f0*/  UISETP.NE.AND UP2, UPT, UR6, URZ, UPT ;  /* 0x000000ff0600728c */ /* 0x000fe4000bf45270 */
[----:B------:R-:W-:Y:S04]  /*6400*/  UISETP.NE.U32.AND UP0, UPT, UR5, URZ, UPT ;  /* 0x000000ff0500728c */ /* 0x000fe8000bf05070 */
[----:B------:R-:W-:Y:S01]  /*6410*/  UISETP.NE.AND.EX UP1, UPT, UR4, URZ, UPT, UP0 ;  /* 0x000000ff0400728c */ /* 0x000fe2000bf25300 */
[----:B------:R-:W-:Y:S01]  /*6420*/  PLOP3.LUT P1, PT, PT, PT, UP2, 0x80, 0x8 ;  /* 0x000000000008781c */ /* 0x000fe20003f2f028 */
[----:B------:R-:W-:Y:S03]  /*6430*/  UPLOP3.LUT UP0, UPT, UPT, UPT, UPT, 0x40, 0x4 ;  /* 0x000000000004789c */ /* 0x000fe60003f0e870 */
[----:B------:R-:W-:Y:S06]  /*6440*/  @UP2 UPLOP3.LUT UP0, UPT, UPT, UPT, UP1, 0x80, 0x8 ;  /* 0x000000000008289c */ /* 0x000fec0003f0f010 */
[----:B------:R-:W-:Y:S01]  /*6450*/  PLOP3.LUT P0, PT, PT, PT, UP0, 0x80, 0x8 ;  /* 0x000000000008781c */ /* 0x000fe20003f0f008 */
[----:B------:R-:W-:Y:S01]  /*6460*/  @!UPT UIADD3 URZ, UPT, UPT, URZ, URZ, URZ ;  /* 0x000000fffffff290 */ /* 0x000fe2000fffe0ff */
[----:B------:R-:W-:Y:S11]  /*6470*/  BRA.U !UP1, `(.L_x_106) ;  /* 0x0000000109407547 */ /* 0x000ff6000b800000 */
[----:B------:R-:W-:Y:S01]  /*6480*/  UISETP.NE.U32.AND UP0, UPT, UR54, URZ, UPT ;  /* 0x000000ff3600728c */ /* 0x000fe2000bf05070 */
[----:B------:R-:W-:Y:S01]  /*6490*/  R2UR UR6, R49 ;  /* 0x00000000310672ca */ /* 0x000fe200000e0000 */
[----:B------:R-:W2:Y:S01]  /*64a0*/  LDCU.64 UR8, c[0x0][0x358] ;  /* 0x00006b00ff0877ac */ /* 0x000ea20008000a00 */
[----:B------:R-:W-:Y:S02]  /*64b0*/  HFMA2 R46, -RZ, RZ, 0, 5.9604644775390625e-08 ;  /* 0x00000001ff2e7431 */ /* 0x000fe400000001ff */
[----:B-1----:R-:W-:Y:S01]  /*64c0*/  IMAD.MOV.U32 R0, RZ, RZ, 0x1 ;  /* 0x00000001ff007424 */ /* 0x002fe200078e00ff */
[----:B------:R-:W-:Y:S06]  /*64d0*/  UISETP.NE.AND.EX UP0, UPT, UR55, URZ, UPT, UP0 ;  /* 0x000000ff3700728c */ /* 0x000fec000bf05300 */
[----:B------:R-:W-:Y:S05]  /*64e0*/  PLOP3.LUT P3, PT, PT, PT, UP0, 0x80, 0x8 ;  /* 0x000000000008781c */ /* 0x000fea0003f6f008 */
[----:B------:R-:W1:Y:S01]  /*64f0*/  @UP0 LDCU.64 UR4, c[0x0][0x888] ;  /* 0x00011100ff0407ac */ /* 0x000e620008000a00 */
[----:B------:R-:W-:Y:S07]  /*6500*/  @UP0 UIMAD UR6, UR36, UR6, URZ ;  /* 0x00000006240602a4 */ /* 0x000fee000f8e02ff */
[----:B------:R-:W-:Y:S01]  /*6510*/  @!P3 PRMT R46, R0, 0x7610, R46 ;  /* 0x00007610002eb816 */ /* 0x000fe2000000002e */
[----:B-1----:R-:W-:Y:S06]  /*6520*/  @UP0 UIMAD.WIDE UR4, UR6, 0x4, UR4 ;  /* 0x00000004060408a5 */ /* 0x002fec000f8e0204 */
[----:B------:R-:W-:Y:S02]  /*6530*/  IMAD.U32 R2, RZ, RZ, UR4 ;  /* 0x00000004ff027e24 */ /* 0x000fe4000f8e00ff */
[----:B------:R-:W-:Y:S03]  /*6540*/  IMAD.U32 R3, RZ, RZ, UR5 ;  /* 0x00000005ff037e24 */ /* 0x000fe6000f8e00ff */
[----:B------:R-:W1:Y:S02]  /*6550*/  @!UP0 LDCU UR4, c[0x0][0x880] ;  /* 0x00011000ff0487ac */ /* 0x000e640008000800 */
[----:B--2--5:R2:W5:Y:S02]  /*6560*/  @P3 LDG.E R27, desc[UR8][R2.64] ;  /* 0x00000008021b3981 */ /* 0x024564000c1e1900 */
[----:B-12---:R-:W-:Y:S02]  /*6570*/  @!P3 MOV R27, UR4 ;  /* 0x00000004001bbc02 */ /* 0x006fe40008000f00 */
.L_x_106:
[----:B------:R-:W-:Y:S05]  /*6580*/  @!P4 BRA `(.L_x_107) ;  /* 0x000000000024c947 */ /* 0x000fea0003800000 */
[----:B------:R-:W-:Y:S01]  /*6590*/  ISETP.NE.U32.AND P3, PT, R40, RZ, PT ;  /* 0x000000ff2800720c */ /* 0x000fe20003f65070 */
[----:B------:R-:W2:Y:S03]  /*65a0*/  LDCU.64 UR4, c[0x0][0x358] ;  /* 0x00006b00ff0477ac */ /* 0x000ea60008000a00 */
[----:B------:R-:W-:Y:S11]  /*65b0*/  ISETP.NE.AND.EX P3, PT, R41, RZ, PT, P3 ;  /* 0x000000ff2900720c */ /* 0x000ff60003f65330 */
[----:B------:R-:W-:Y:S02]  /*65c0*/  @!UPT UIADD3 URZ, UPT, UPT, URZ, URZ, URZ ;  /* 0x000000fffffff290 */ /* 0x000fe4000fffe0ff */
[----:B------:R-:W3:Y:S01]  /*65d0*/  @P3 LDC.64 R2, c[0x0][0x8a8] ;  /* 0x00022a00ff023b82 */ /* 0x000ee20000000a00 */
[----:B-1----:R-:W-:Y:S04]  /*65e0*/  @P3 IMAD R0, R42, UR36, RZ ;  /* 0x000000242a003c24 */ /* 0x002fe8000f8e02ff */
[----:B---3--:R-:W-:Y:S05]  /*65f0*/  @P3 IMAD.WIDE R2, R0, 0x4, R2 ;  /* 0x0000000400023825 */ /* 0x008fea00078e0202 */
[----:B--2--5:R2:W5:Y:S02]  /*6600*/  @P3 LDG.E R24, desc[UR4][R2.64] ;  /* 0x0000000402183981 */ /* 0x024564000c1e1900 */
[----:B--2---:R-:W3:Y:S02]  /*6610*/  @!P3 LDC R24, c[0x0][0x8a0] ;  /* 0x00022800ff18bb82 */ /* 0x004ee40000000800 */
.L_x_107:
[----:B-----5:R-:W-:Y:S01]  /*6620*/  FSETP.NEU.AND P3, PT, R27, RZ, PT ;  /* 0x000000ff1b00720b */ /* 0x020fe20003f6d000 */
[----:B------:R-:W-:Y:S01]  /*6630*/  IMAD.SHL.U32 R56, R44, 0x2, RZ ;  /* 0x000000022c387824 */ /* 0x000fe200078e00ff */
[----:B------:R-:W-:Y:S01]  /*6640*/  SEL R3, RZ, 0xffffffff, P2 ;  /* 0xffffffffff037807 */ /* 0x000fe20001000000 */
[----:B------:R-:W-:Y:S01]  /*6650*/  BSSY B1, `(.L_x_108) ;  /* 0x0000034000017945 */ /* 0x000fe20003800000 */
[----:B------:R-:W-:Y:S01]  /*6660*/  @P1 LOP3.LUT P2, RZ, R46, 0xff, RZ, 0xc0, !PT ;  /* 0x000000ff2eff1812 */ /* 0x000fe2000784c0ff */
[----:B------:R-:W-:Y:S01]  /*6670*/  IMAD.MOV.U32 R63, RZ, RZ, 0x1 ;  /* 0x00000001ff3f7424 */ /* 0x000fe200078e00ff */
[----:B-1----:R-:W-:Y:S01]  /*6680*/  @P1 SEL R0, RZ, 0xffffffff, P3 ;  /* 0xffffffffff001807 */ /* 0x002fe20001800000 */
[C---:B------:R-:W-:Y:S01]  /*6690*/  IMAD R25, R22.reuse, 0x40, R23 ;  /* 0x0000004016197824 */ /* 0x040fe200078e0217 */
[----:B------:R-:W-:Y:S01]  /*66a0*/  LOP3.LUT R59, R59, 0x1, RZ, 0x3c, !PT ;  /* 0x000000013b3b7812 */ /* 0x000fe200078e3cff */
[----:B------:R-:W-:Y:S01]  /*66b0*/  IMAD.MOV.U32 R26, RZ, RZ, RZ ;  /* 0x000000ffff1a7224 */ /* 0x000fe200078e00ff */
[C---:B------:R-:W-:Y:S02]  /*66c0*/  @P0 SEL R0, R3.reuse, R0, !P2 ;  /* 0x0000000003000207 */ /* 0x040fe40005000000 */
[----:B------:R-:W-:Y:S02]  /*66d0*/  CS2R R38, SRZ ;  /* 0x0000000000267805 */ /* 0x000fe4000001ff00 */
[----:B------:R-:W-:Y:S02]  /*66e0*/  LEA R53, R22, UR43, 0x3 ;  /* 0x0000002b16357c11 */ /* 0x000fe4000f8e18ff */
[----:B------:R-:W-:Y:S02]  /*66f0*/  CS2R R36, SRZ ;  /* 0x0000000000247805 */ /* 0x000fe4000001ff00 */
[----:B------:R-:W-:Y:S02]  /*6700*/  @P1 LOP3.LUT R0, R0, 0x1, RZ, 0xc0, !PT ;  /* 0x0000000100001812 */ /* 0x000fe400078ec0ff */
[----:B------:R-:W-:Y:S02]  /*6710*/  CS2R R30, SRZ ;  /* 0x00000000001e7805 */ /* 0x000fe4000001ff00 */
[----:B------:R-:W-:Y:S02]  /*6720*/  PLOP3.LUT P2, PT, PT, PT, UP1, 0x80, 0x8 ;  /* 0x000000000008781c */ /* 0x000fe40003f4f018 */
[----:B------:R-:W-:Y:S02]  /*6730*/  CS2R R28, SRZ ;  /* 0x00000000001c7805 */ /* 0x000fe4000001ff00 */
[----:B------:R-:W-:Y:S01]  /*6740*/  ISETP.NE.U32.OR P6, PT, R0, 0x1, !P1 ;  /* 0x000000010000780c */ /* 0x000fe20004fc5470 */
[----:B------:R-:W-:Y:S01]  /*6750*/  VIADD R62, R56, UR43 ;  /* 0x0000002b383e7c36 */ /* 0x000fe20008000000 */
[----:B------:R-:W-:Y:S02]  /*6760*/  LOP3.LUT P4, R54, R46, 0xff, RZ, 0xc0, !PT ;  /* 0x000000ff2e367812 */ /* 0x000fe4000788c0ff */
[----:B------:R-:W-:Y:S02]  /*6770*/  SEL R2, RZ, 0xffffffff, P3 ;  /* 0xffffffffff027807 */ /* 0x000fe40001800000 */
[----:B------:R-:W-:Y:S03]  /*6780*/  P2R R61, PR, RZ, 0x40 ;  /* 0x00000040ff3d7803 */ /* 0x000fe60000000000 */
[----:B------:R-:W-:Y:S04]  /*6790*/  @P2 SEL R2, R3, R2, !P4 ;  /* 0x0000000203022207 */ /* 0x000fe80006000000 */
[----:B------:R-:W-:Y:S02]  /*67a0*/  @P6 SHF.L.U32 R0, R59, 0x1f, RZ ;  /* 0x0000001f3b006819 */ /* 0x000fe400000006ff */
[----:B------:R-:W-:Y:S02]  /*67b0*/  LOP3.LUT R2, R2, 0x1, RZ, 0xc0, !PT ;  /* 0x0000000102027812 */ /* 0x000fe400078ec0ff */
[----:B------:R1:W2:Y:S02]  /*67c0*/  @P6 SYNCS.PHASECHK.TRANS64.TRYWAIT P1, [UR43+0x40], R0 ;  /* 0x00004000ff0065a7 */ /* 0x0002a4000802112b */
[----:B------:R-:W-:Y:S04]  /*67d0*/  ISETP.NE.U32.AND P5, PT, R2, 0x1, PT ;  /* 0x000000010200780c */ /* 0x000fe80003fa5070 */
[----:B------:R-:W-:Y:S02]  /*67e0*/  P2R R64, PR, RZ, 0x20 ;  /* 0x00000020ff407803 */ /* 0x000fe40000000000 */
[----:B-1----:R-:W-:Y:S04]  /*67f0*/  SHF.L.U32 R0, R58, 0x1f, RZ ;  /* 0x0000001f3a007819 */ /* 0x002fe800000006ff */
[----:B------:R1:W4:Y:S01]  /*6800*/  SYNCS.PHASECHK.TRANS64.TRYWAIT P0, [R53+URZ+0xb0], R0 ;  /* 0x0000b000350075a7 */ /* 0x00032200080011ff */
[----:B--2---:R-:W-:Y:S01]  /*6810*/  @P6 SEL R63, RZ, 0x1, !P1 ;  /* 0x00000001ff3f6807 */ /* 0x004fe20004800000 */
[----:B-1----:R-:W-:Y:S06]  /*6820*/  @!P6 BRA `(.L_x_109) ;  /* 0x000000000058e947 */ /* 0x002fec0003800000 */
[C---:B------:R-:W-:Y:S01]  /*6830*/  VIADD R2, R62.reuse, 0x200 ;  /* 0x000002003e027836 */ /* 0x040fe20000000000 */
[----:B------:R-:W-:Y:S01]  /*6840*/  LOP3.LUT P6, RZ, R45, 0x40, RZ, 0xc0, !PT ;  /* 0x000000402dff7812 */ /* 0x000fe200078cc0ff */
[----:B------:R-:W-:Y:S01]  /*6850*/  BSSY B0, `(.L_x_110) ;  /* 0x000000e000007945 */ /* 0x000fe20003800000 */
[----:B------:R-:W-:Y:S01]  /*6860*/  ISETP.NE.AND P2, PT, R63, RZ, PT ;  /* 0x000000ff3f00720c */ /* 0x000fe20003f45270 */
[----:B------:R-:W-:Y:S01]  /*6870*/  @P5 VIADD R4, R62, 0x210 ;  /* 0x000002103e045836 */ /* 0x000fe20000000000 */
[----:B------:R-:W-:Y:S01]  /*6880*/  PLOP3.LUT P1, PT, PT, PT, PT, 0x8, 0x80 ;  /* 0x000000000080781c */ /* 0x000fe20003f2e170 */
[----:B------:R-:W-:Y:S01]  /*6890*/  IMAD.MOV.U32 R39, RZ, RZ, RZ ;  /* 0x000000ffff277224 */ /* 0x000fe200078e00ff */
[----:B------:R-:W-:Y:S02]  /*68a0*/  @P5 PLOP3.LUT P1, PT, P6, PT, PT, 0x80, 0x8 ;  /* 0x000000000008581c */ /* 0x000fe4000372f070 */
[----:B------:R-:W-:Y:S02]  /*68b0*/  CS2R R36, SRZ ;  /* 0x0000000000247805 */ /* 0x000fe4000001ff00 */
[----:B------:R-:W-:Y:S02]  /*68c0*/  CS2R R30, SRZ ;  /* 0x00000000001e7805 */ /* 0x000fe4000001ff00 */
[----:B------:R-:W-:Y:S07]  /*68d0*/  CS2R R28, SRZ ;  /* 0x00000000001c7805 */ /* 0x000fee000001ff00 */
[----:B------:R-:W-:Y:S01]  /*68e0*/  @P1 VIADD R4, R2, 0xfffffff0 ;  /* 0xfffffff002041836 */ /* 0x000fe20000000000 */
[----:B------:R-:W-:Y:S06]  /*68f0*/  @P2 BRA `(.L_x_111) ;  /* 0x00000000000c2947 */ /* 0x000fec0003800000 */
[----:B------:R-:W-:Y:S04]  /*6900*/  SHF.L.U32 R3, R59, 0x1f, RZ ;  /* 0x0000001f3b037819 */ /* 0x000fe800000006ff */
[----:B------:R-:W1:Y:S02]  /*6910*/  SYNCS.PHASECHK.TRANS64.TRYWAIT P1, [UR43+0x40], R3 ;  /* 0x00004003ff0075a7 */ /* 0x000e64000802112b */
[----:B-1----:R-:W-:Y:S05]  /*6920*/  @!P1 BRA `(.L_x_112) ;  /* 0x00000030004c9947 */ /* 0x002fea0003800000 */
.L_x_111:
[----:B------:R-:W-:Y:S05]  /*6930*/  BSYNC B0 ;  /* 0x0000000000007941 */ /* 0x000fea0003800000 */
.L_x_110:
[----:B------:R-:W-:Y:S01]  /*6940*/  ISETP.NE.AND P1, PT, R64, RZ, PT ;  /* 0x000000ff4000720c */ /* 0x000fe20003f25270 */
[----:B------:R-:W-:Y:S11]  /*6950*/  HFMA2 R26, -RZ, RZ, 0, 5.9604644775390625e-08 ;  /* 0x00000001ff1a7431 */ /* 0x000ff600000001ff */
[----:B------:R-:W-:Y:S01]  /*6960*/  @!UPT UIADD3 URZ, UPT, UPT, URZ, URZ, URZ ;  /* 0x000000fffffff290 */ /* 0x000fe2000fffe0ff */
[----:B------:R2:W1:Y:S04]  /*6970*/  @P1 LDS.128 R36, [R4] ;  /* 0x0000000004241984 */ /* 0x0004680000000c00 */
[----:B------:R2:W1:Y:S02]  /*6980*/  @P1 LDS.128 R28, [R56+UR43+0x200] ;  /* 0x0002002b381c1984 */ /* 0x0004640008000c00 */
.L_x_109:
[----:B------:R-:W-:Y:S05]  /*6990*/  BSYNC B1 ;  /* 0x0000000000017941 */ /* 0x000fea0003800000 */
.L_x_108:
[----:B-1----:R-:W-:Y:S04]  /*69a0*/  SHF.R.U32.HI R2, RZ, 0x15, R25 ;  /* 0x00000015ff027819 */ /* 0x002fe80000011619 */
[----:B------:R-:W-:Y:S01]  /*69b0*/  LOP3.LUT P1, RZ, R2, 0x3, R47, 0x48, !PT ;  /* 0x0000000302ff7812 */ /* 0x000fe2000782482f */
[----:B------:R-:W-:Y:S01]  /*69c0*/  @!UPT UIADD3 URZ, UPT, UPT, URZ, URZ, URZ ;  /* 0x000000fffffff290 */ /* 0x000fe2000fffe0ff */
[----:B----4-:R-:W-:Y:S11]  /*69d0*/  @P0 BRA `(.L_x_113) ;  /* 0x0000000000080947 */ /* 0x010ff60003800000 */
[----:B------:R-:W1:Y:S02]  /*69e0*/  SYNCS.PHASECHK.TRANS64.TRYWAIT P0, [R53+URZ+0xb0], R0 ;  /* 0x0000b000350075a7 */ /* 0x000e6400080011ff */
[----:B-1----:R-:W-:Y:S05]  /*69f0*/  @!P0 BRA `(.L_x_114) ;  /* 0x0000003000308947 */ /* 0x002fea0003800000 */
.L_x_113:
[----:B------:R-:W-:Y:S05]  /*6a00*/  @!P1 BRA `(.L_x_115) ;  /* 0x0000000000409947 */ /* 0x000fea0003800000 */
[----:B------:R-:W4:Y:S01]  /*6a10*/  LDCU.64 UR8, c[0x4][0x70] ;  /* 0x01000e00ff0877ac */ /* 0x000f220008000a00 */
[----:B------:R-:W-:Y:S01]  /*6a20*/  MOV R3, 0x0 ;  /* 0x0000000000037802 */ /* 0x000fe20000000f00 */
[----:B------:R-:W-:Y:S02]  /*6a30*/  HFMA2 R12, -RZ, RZ, 0, 5.9604644775390625e-08 ;  /* 0x00000001ff0c7431 */ /* 0x000fe400000001ff */
[----:B------:R-:W-:Y:S02]  /*6a40*/  IMAD.MOV.U32 R8, RZ, RZ, 0x192 ;  /* 0x00000192ff087424 */ /* 0x000fe400078e00ff */
[----:B------:R-:W-:Y:S01]  /*6a50*/  IMAD.MOV.U32 R13, RZ, RZ, RZ ;  /* 0x000000ffff0d7224 */ /* 0x000fe200078e00ff */
[----:B------:R-:W5:Y:S01]  /*6a60*/  LDCU.64 UR6, c[0x4][0x78] ;  /* 0x01000f00ff0677ac */ /* 0x000f620008000a00 */
[----:B------:R-:W1:Y:S01]  /*6a70*/  LDC.64 R2, c[0x4][R3] ;  /* 0x0100000003027b82 */ /* 0x000e620000000a00 */
[----:B------:R-:W3:Y:S01]  /*6a80*/  LDCU.64 UR4, c[0x4][0x10] ;  /* 0x01000200ff0477ac */ /* 0x000ee20008000a00 */
[----:B----4-:R-:W-:Y:S01]  /*6a90*/  MOV R5, UR9 ;  /* 0x0000000900057c02 */ /* 0x010fe20008000f00 */
[----:B--2---:R-:W-:Y:S01]  /*6aa0*/  IMAD.U32 R4, RZ, RZ, UR8 ;  /* 0x00000008ff047e24 */ /* 0x004fe2000f8e00ff */
[----:B-----5:R-:W-:Y:S01]  /*6ab0*/  MOV R7, UR7 ;  /* 0x0000000700077c02 */ /* 0x020fe20008000f00 */
[----:B------:R-:W-:Y:S01]  /*6ac0*/  IMAD.U32 R6, RZ, RZ, UR6 ;  /* 0x00000006ff067e24 */ /* 0x000fe2000f8e00ff */
[----:B---3--:R-:W-:Y:S01]  /*6ad0*/  MOV R11, UR5 ;  /* 0x00000005000b7c02 */ /* 0x008fe20008000f00 */
[----:B------:R-:W-:Y:S02]  /*6ae0*/  IMAD.U32 R10, RZ, RZ, UR4 ;  /* 0x00000004ff0a7e24 */ /* 0x000fe4000f8e00ff */
[----:B------:R-:W-:Y:S07]  /*6af0*/  LEPC R20, `(.L_x_115) ;  /* 0x000000001014794e */ /* 0x000fee0000000000 */
[----:B-1----:R-:W-:Y:S05]  /*6b00*/  CALL.ABS.NOINC R2 ;  /* 0x0000000002007343 */ /* 0x002fea0003c00000 */
.L_x_115:
[----:B------:R-:W-:Y:S05]  /*6b10*/  WARPSYNC.ALL ;  /* 0x0000000000007948 */ /* 0x000fea0003800000 */
[----:B------:R-:W-:Y:S01]  /*6b20*/  R2UR UR4, R25 ;  /* 0x00000000190472ca */ /* 0x000fe200000e0000 */
[--C-:B------:R-:W-:Y:S01]  /*6b30*/  HADD2.F32 R3, -RZ, R28.reuse.H0_H0 ;  /* 0x2000001cff037230 */ /* 0x100fe20000004100 */
[----:B------:R-:W-:Y:S01]  /*6b40*/  MOV R65, 0x10 ;  /* 0x0000001000417802 */ /* 0x000fe20000000f00 */
[--C-:B------:R-:W-:Y:S01]  /*6b50*/  HADD2.F32 R20, -RZ, R29.reuse.H0_H0 ;  /* 0x2000001dff147230 */ /* 0x100fe20000004100 */
[----:B------:R-:W-:Y:S01]  /*6b60*/  LOP3.LUT P6, RZ, R45, 0x40, RZ, 0xc0, !PT ;  /* 0x000000402dff7812 */ /* 0x000fe200078cc0ff */
[----:B------:R-:W-:Y:S01]  /*6b70*/  HADD2.F32 R21, -RZ, R29.H1_H1 ;  /* 0x3000001dff157230 */ /* 0x000fe20000004100 */
[----:B------:R-:W-:Y:S01]  /*6b80*/  ISETP.NE.AND P0, PT, R60, RZ, PT ;  /* 0x000000ff3c00720c */ /* 0x000fe20003f05270 */
[----:B------:R-:W-:Y:S01]  /*6b90*/  BSSY.RECONVERGENT B0, `(.L_x_116) ;  /* 0x0000052000007945 */ /* 0x000fe20003800200 */
[----:B------:R-:W-:Y:S04]  /*6ba0*/  SEL R65, R65, 0xfffffff0, !P6 ;  /* 0xfffffff041417807 */ /* 0x000fe80007000000 */
[----:B------:R-:W-:Y:S01]  /*6bb0*/  IADD3 R62, PT, PT, R62, R65, RZ ;  /* 0x000000413e3e7210 */ /* 0x000fe20007ffe0ff */
[----:B--2---:R-:W1:Y:S02]  /*6bc0*/  LDTM.x16 R4, tmem[UR4] ;  /* 0x00000004000479ee */ /* 0x004e640008240000 */
[C---:B-1-3--:R-:W-:Y:S01]  /*6bd0*/  FMUL R0, R24.reuse, R4 ;  /* 0x0000000418007220 */ /* 0x04afe20000400000 */
[----:B------:R-:W-:Y:S02]  /*6be0*/  HADD2.F32 R4, -RZ, R28.H1_H1 ;  /* 0x3000001cff047230 */ /* 0x000fe40000004100 */
[C---:B------:R-:W-:Y:S01]  /*6bf0*/  FMUL R2, R24.reuse, R5 ;  /* 0x0000000518027220 */ /* 0x040fe20000400000 */
[C---:B------:R-:W-:Y:S01]  /*6c00*/  FMUL R7, R24.reuse, R7 ;  /* 0x0000000718077220 */ /* 0x040fe20000400000 */
[C---:B------:R-:W-:Y:S01]  /*6c10*/  FFMA R0, R27.reuse, R3, R0 ;  /* 0x000000031b007223 */ /* 0x040fe20000000000 */
[C---:B------:R-:W-:Y:S01]  /*6c20*/  FMUL R3, R24.reuse, R6 ;  /* 0x0000000618037220 */ /* 0x040fe20000400000 */
[C---:B------:R-:W-:Y:S01]  /*6c30*/  FFMA R2, R27.reuse, R4, R2 ;  /* 0x000000041b027223 */ /* 0x040fe20000000002 */
[C---:B------:R-:W-:Y:S01]  /*6c40*/  FMUL R4, R24.reuse, R8 ;  /* 0x0000000818047220 */ /* 0x040fe20000400000 */
[C---:B------:R-:W-:Y:S01]  /*6c50*/  FMUL R8, R24.reuse, R12 ;  /* 0x0000000c18087220 */ /* 0x040fe20000400000 */
[----:B------:R-:W-:Y:S01]  /*6c60*/  FMUL R12, R24, R16 ;  /* 0x00000010180c7220 */ /* 0x000fe20000400000 */
[--C-:B------:R-:W-:Y:S01]  /*6c70*/  HADD2.F32 R16, -RZ, R30.reuse.H0_H0 ;  /* 0x2000001eff107230 */ /* 0x100fe20000004100 */
[----:B------:R-:W-:Y:S01]  /*6c80*/  F2FP.F16.F32.PACK_AB R32, R2, R0 ;  /* 0x000000000220723e */ /* 0x000fe200000000ff */
[----:B------:R-:W-:Y:S02]  /*6c90*/  HADD2.F32 R0, -RZ, R30.H1_H1 ;  /* 0x3000001eff007230 */ /* 0x000fe40000004100 */
[C---:B------:R-:W-:Y:S01]  /*6ca0*/  FMUL R5, R24.reuse, R9 ;  /* 0x0000000918057220 */ /* 0x040fe20000400000 */
[C---:B------:R-:W-:Y:S01]  /*6cb0*/  FFMA R3, R27.reuse, R20, R3 ;  /* 0x000000141b037223 */ /* 0x040fe20000000003 */
[C---:B------:R-:W-:Y:S01]  /*6cc0*/  FFMA R7, R27.reuse, R21, R7 ;  /* 0x000000151b077223 */ /* 0x040fe20000000007 */
[--C-:B------:R-:W-:Y:S02]  /*6cd0*/  HADD2.F32 R2, -RZ, R31.reuse.H0_H0 ;  /* 0x2000001fff027230 */ /* 0x100fe40000004100 */
[C---:B------:R-:W-:Y:S01]  /*6ce0*/  FFMA R4, R27.reuse, R16, R4 ;  /* 0x000000101b047223 */ /* 0x040fe20000000004 */
[C---:B------:R-:W-:Y:S01]  /*6cf0*/  FMUL R6, R24.reuse, R10 ;  /* 0x0000000a18067220 */ /* 0x040fe20000400000 */
[C---:B------:R-:W-:Y:S01]  /*6d00*/  FFMA R5, R27.reuse, R0, R5 ;  /* 0x000000001b057223 */ /* 0x040fe20000000005 */
[----:B------:R-:W-:Y:S02]  /*6d10*/  HADD2.F32 R16, -RZ, R31.H1_H1 ;  /* 0x3000001fff107230 */ /* 0x000fe40000004100 */
[C---:B------:R-:W-:Y:S01]  /*6d20*/  FMUL R11, R24.reuse, R11 ;  /* 0x0000000b180b7220 */ /* 0x040fe20000400000 */
[--C-:B------:R-:W-:Y:S02]  /*6d30*/  HADD2.F32 R0, -RZ, R36.reuse.H0_H0 ;  /* 0x20000024ff007230 */ /* 0x100fe40000004100 */
[----:B------:R-:W-:Y:S01]  /*6d40*/  FFMA R6, R27, R2, R6 ;  /* 0x000000021b067223 */ /* 0x000fe20000000006 */
[----:B------:R-:W-:Y:S01]  /*6d50*/  F2FP.F16.F32.PACK_AB R33, R7, R3 ;  /* 0x000000030721723e */ /* 0x000fe200000000ff */
[----:B------:R-:W-:Y:S02]  /*6d60*/  HADD2.F32 R2, -RZ, R36.H1_H1 ;  /* 0x30000024ff027230 */ /* 0x000fe40000004100 */
[C---:B------:R-:W-:Y:S01]  /*6d70*/  FFMA R11, R27.reuse, R16, R11 ;  /* 0x000000101b0b7223 */ /* 0x040fe2000000000b */
[C---:B------:R-:W-:Y:S01]  /*6d80*/  FMUL R9, R24.reuse, R13 ;  /* 0x0000000d18097220 */ /* 0x040fe20000400000 */
[--C-:B------:R-:W-:Y:S02]  /*6d90*/  HADD2.F32 R3, -RZ, R37.reuse.H0_H0 ;  /* 0x20000025ff037230 */ /* 0x100fe40000004100 */
[C---:B------:R-:W-:Y:S01]  /*6da0*/  FFMA R8, R27.reuse, R0, R8 ;  /* 0x000000001b087223 */ /* 0x040fe20000000008 */
[C---:B------:R-:W-:Y:S01]  /*6db0*/  FMUL R10, R24.reuse, R14 ;  /* 0x0000000e180a7220 */ /* 0x040fe20000400000 */
[----:B------:R-:W-:Y:S02]  /*6dc0*/  HADD2.F32 R0, -RZ, R37.H1_H1 ;  /* 0x30000025ff007230 */ /* 0x000fe40000004100 */
[C---:B------:R-:W-:Y:S01]  /*6dd0*/  FMUL R15, R24.reuse, R15 ;  /* 0x0000000f180f7220 */ /* 0x040fe20000400000 */
[C---:B------:R-:W-:Y:S01]  /*6de0*/  FFMA R9, R27.reuse, R2, R9 ;  /* 0x000000021b097223 */ /* 0x040fe20000000009 */
[----:B------:R-:W-:Y:S01]  /*6df0*/  FFMA R10, R27, R3, R10 ;  /* 0x000000031b0a7223 */ /* 0x000fe2000000000a */
[--C-:B------:R-:W-:Y:S01]  /*6e00*/  HADD2.F32 R2, -RZ, R38.reuse.H0_H0 ;  /* 0x20000026ff027230 */ /* 0x100fe20000004100 */
[----:B------:R-:W-:Y:S01]  /*6e10*/  F2FP.F16.F32.PACK_AB R34, R5, R4 ;  /* 0x000000040522723e */ /* 0x000fe200000000ff */
[----:B------:R-:W-:Y:S02]  /*6e20*/  HADD2.F32 R3, -RZ, R38.H1_H1 ;  /* 0x30000026ff037230 */ /* 0x000fe40000004100 */
[----:B------:R-:W-:Y:S01]  /*6e30*/  FFMA R15, R27, R0, R15 ;  /* 0x000000001b0f7223 */ /* 0x000fe2000000000f */
[C---:B------:R-:W-:Y:S01]  /*6e40*/  FMUL R13, R24.reuse, R17 ;  /* 0x00000011180d7220 */ /* 0x040fe20000400000 */
[--C-:B------:R-:W-:Y:S02]  /*6e50*/  HADD2.F32 R4, -RZ, R39.reuse.H0_H0 ;  /* 0x20000027ff047230 */ /* 0x100fe40000004100 */
[C---:B------:R-:W-:Y:S01]  /*6e60*/  FMUL R14, R24.reuse, R18 ;  /* 0x00000012180e7220 */ /* 0x040fe20000400000 */
[----:B------:R-:W-:Y:S02]  /*6e70*/  HADD2.F32 R0, -RZ, R39.H1_H1 ;  /* 0x30000027ff007230 */ /* 0x000fe40000004100 */
[----:B------:R-:W-:Y:S01]  /*6e80*/  FMUL R19, R24, R19 ;  /* 0x0000001318137220 */ /* 0x000fe20000400000 */
[----:B------:R-:W-:Y:S01]  /*6e90*/  F2FP.F16.F32.PACK_AB R35, R11, R6 ;  /* 0x000000060b23723e */ /* 0x000fe200000000ff */
[C---:B------:R-:W-:Y:S01]  /*6ea0*/  FFMA R12, R27.reuse, R2, R12 ;  /* 0x000000021b0c7223 */ /* 0x040fe2000000000c */
[C---:B------:R-:W-:Y:S01]  /*6eb0*/  FFMA R13, R27.reuse, R3, R13 ;  /* 0x000000031b0d7223 */ /* 0x040fe2000000000d */
[C---:B------:R-:W-:Y:S01]  /*6ec0*/  FFMA R14, R27.reuse, R4, R14 ;  /* 0x000000041b0e7223 */ /* 0x040fe2000000000e */
[----:B------:R-:W-:Y:S01]  /*6ed0*/  FFMA R19, R27, R0, R19 ;  /* 0x000000001b137223 */ /* 0x000fe20000000013 */
[----:B------:R1:W-:Y:S01]  /*6ee0*/  STS.128 [R56+UR43+0x200], R32 ;  /* 0x0002002038007988 */ /* 0x0003e20008000c2b */
[----:B------:R-:W-:Y:S02]  /*6ef0*/  F2FP.F16.F32.PACK_AB R8, R9, R8 ;  /* 0x000000080908723e */ /* 0x000fe400000000ff */
[----:B------:R-:W-:Y:S02]  /*6f00*/  F2FP.F16.F32.PACK_AB R9, R15, R10 ;  /* 0x0000000a0f09723e */ /* 0x000fe400000000ff */
[----:B------:R-:W-:Y:S02]  /*6f10*/  F2FP.F16.F32.PACK_AB R10, R13, R12 ;  /* 0x0000000c0d0a723e */ /* 0x000fe400000000ff */
[----:B------:R-:W-:Y:S05]  /*6f20*/  F2FP.F16.F32.PACK_AB R11, R19, R14 ;  /* 0x0000000e130b723e */ /* 0x000fea00000000ff */
[----:B------:R1:W-:Y:S01]  /*6f30*/  STS.128 [R62+0x200], R8 ;  /* 0x000200083e007388 */ /* 0x0003e20000000c00 */
[----:B------:R-:W-:Y:S01]  /*6f40*/  @!PT LDS RZ, [RZ] ;  /* 0x00000000fffff984 */ /* 0x000fe20000000800 */
[----:B------:R-:W-:Y:S01]  /*6f50*/  @!PT LDS RZ, [RZ] ;  /* 0x00000000fffff984 */ /* 0x000fe20000000800 */
[----:B------:R-:W-:Y:S01]  /*6f60*/  @!PT LDS RZ, [RZ] ;  /* 0x00000000fffff984 */ /* 0x000fe20000000800 */
[----:B------:R-:W-:Y:S01]  /*6f70*/  @!PT LDS RZ, [RZ] ;  /* 0x00000000fffff984 */ /* 0x000fe20000000800 */
[----:B------:R2:W-:Y:S07]  /*6f80*/  MEMBAR.ALL.CTA ;  /* 0x0000000000007992 */ /* 0x0005ee0000008000 */
[----:B--2---:R-:W2:Y:S02]  /*6f90*/  FENCE.VIEW.ASYNC.S ;  /* 0x00000000000073c6 */ /* 0x004ea40000000000 */
[----:B--2---:R-:W-:Y:S06]  /*6fa0*/  BAR.SYNC.DEFER_BLOCKING 0x1, 0x80 ;  /* 0x0042000000007b1d */ /* 0x004fec0000010000 */
[----:B------:R-:W-:Y:S05]  /*6fb0*/  @P0 BRA `(.L_x_117) ;  /* 0x00000000003c0947 */ /* 0x000fea0003800000 */
[----:B------:R-:W2:Y:S01]  /*6fc0*/  LDCU.64 UR6, c[0x0][0x348] ;  /* 0x00006900ff0677ac */ /* 0x000ea20008000a00 */
[----:B------:R-:W-:Y:S01]  /*6fd0*/  UIADD3 UR4, UPT, UPT, UR43, 0x200, URZ ;  /* 0x000002002b047890 */ /* 0x000fe2000fffe0ff */
[----:B------:R-:W-:Y:S01]  /*6fe0*/  UMOV UR51, UR36 ;  /* 0x0000002400337c82 */ /* 0x000fe20008000000 */
[----:B------:R-:W-:Y:S02]  /*6ff0*/  UIADD3 UR9, UPT, UPT, UR49, 0x40, URZ ;  /* 0x0000004031097890 */ /* 0x000fe4000fffe0ff */
[----:B------:R-:W-:Y:S02]  /*7000*/  UIADD3 UR8, UPT, UPT, UR43, 0xa00, URZ ;  /* 0x00000a002b087890 */ /* 0x000fe4000fffe0ff */
[----:B------:R-:W-:Y:S01]  /*7010*/  MOV R52, UR4 ;  /* 0x0000000400347c02 */ /* 0x000fe20008000f00 */
[----:B------:R-:W-:Y:S01]  /*7020*/  UMOV UR10, UR50 ;  /* 0x00000032000a7c82 */ /* 0x000fe20008000000 */
[----:B------:R-:W-:Y:S02]  /*7030*/  UMOV UR11, UR36 ;  /* 0x00000024000b7c82 */ /* 0x000fe40008000000 */
[----:B------:R-:W-:Y:S01]  /*7040*/  R2UR UR48, R52 ;  /* 0x00000000343072ca */ /* 0x000fe200000e0000 */
[----:B--2---:R-:W-:Y:S04]  /*7050*/  UIADD3 UR4, UP0, UPT, UR6, 0x680, URZ ;  /* 0x0000068006047890 */ /* 0x004fe8000ff1e0ff */
[----:B------:R-:W-:Y:S09]  /*7060*/  UIADD3.X UR5, UPT, UPT, URZ, UR7, URZ, UP0, !UPT ;  /* 0x00000007ff057290 */ /* 0x000ff200087fe4ff */
[----:B------:R2:W-:Y:S01]  /*7070*/  UTMASTG.3D [UR48], [UR4] ;  /* 0x00000030040073b5 */ /* 0x0005e20008010000 */
[----:B------:R2:W-:Y:S01]  /*7080*/  UTMASTG.3D [UR8], [UR4] ;  /* 0x00000008040073b5 */ /* 0x0005e20008010000 */
[----:B------:R0:W-:Y:S01]  /*7090*/  UTMACMDFLUSH ;  /* 0x00000000000079b7 */ /* 0x0001e20000000000 */
[----:B--2---:R-:W-:Y:S04]  /*70a0*/  DEPBAR.LE SB0, 0x1 ;  /* 0x000080400000791a */ /* 0x004fe80000000000 */
.L_x_117:
[----:B------:R-:W-:Y:S05]  /*70b0*/  BSYNC.RECONVERGENT B0 ;  /* 0x0000000000007941 */ /* 0x000fea0003800200 */
.L_x_116:
[----:B------:R-:W-:Y:S01]  /*70c0*/  BAR.SYNC.DEFER_BLOCKING 0x1, 0x80 ;  /* 0x0042000000007b1d */ /* 0x000fe20000010000 */
[----:B------:R-:W-:Y:S01]  /*70d0*/  ISETP.NE.AND P1, PT, R61, RZ, PT ;  /* 0x000000ff3d00720c */ /* 0x000fe20003f25270 */
[----:B------:R-:W-:Y:S01]  /*70e0*/  UISETP.NE.AND UP0, UPT, UR52, URZ, UPT ;  /* 0x000000ff3400728c */ /* 0x000fe2000bf05270 */
[----:B------:R-:W-:Y:S11]  /*70f0*/  LEA R2, R26, UR43, 0x3 ;  /* 0x0000002b1a027c11 */ /* 0x000ff6000f8e18ff */
[----:B------:R-:W-:Y:S01]  /*7100*/  @P1 SHF.L.U32 R3, R59, 0x1f, RZ ;  /* 0x0000001f3b031819 */ /* 0x000fe200000006ff */
[----:B------:R-:W-:Y:S06]  /*7110*/  BRA.U !UP0, `(.L_x_118) ;  /* 0x0000000108247547 */ /* 0x000fec000b800000 */
[----:B------:R-:W-:Y:S01]  /*7120*/  IMAD.U32 R4, RZ, RZ, UR46 ;  /* 0x0000002eff047e24 */ /* 0x000fe2000f8e00ff */
[----:B------:R-:W-:Y:S01]  /*7130*/  MOV R0, UR47 ;  /* 0x0000002f00007c02 */ /* 0x000fe20008000f00 */
[----:B------:R-:W-:Y:S03]  /*7140*/  UIADD3 UR4, UPT, UPT, UR46, 0x1, URZ ;  /* 0x000000012e047890 */ /* 0x000fe6000fffe0ff */
[----:B------:R-:W-:Y:S01]  /*7150*/  @P1 LEA R4, R4, UR43, 0x3 ;  /* 0x0000002b04041c11 */ /* 0x000fe2000f8e18ff */
[----:B------:R-:W-:Y:S04]  /*7160*/  UISETP.NE.AND UP0, UPT, UR4, 0x4, UPT ;  /* 0x000000040400788c */ /* 0x000fe8000bf05270 */
[----:B------:R-:W-:Y:S01]  /*7170*/  @P1 VIADD R4, R4, 0x60 ;  /* 0x0000006004041836 */ /* 0x000fe20000000000 */
[----:B------:R-:W-:Y:S04]  /*7180*/  USEL UR46, UR4, URZ, UP0 ;  /* 0x000000ff042e7287 */ /* 0x000fe80008000000 */
[----:B------:R-:W-:Y:S04]  /*7190*/  @P1 PRMT R0, R0, 0x654, R4 ;  /* 0x0000065400001816 */ /* 0x000fe80000000004 */
[----:B------:R2:W-:Y:S04]  /*71a0*/  @P1 SYNCS.ARRIVE.TRANS64.RED.A1T0 RZ, [R0+URZ], RZ ;  /* 0x000000ff00ff19a7 */ /* 0x0005e800081004ff */
.L_x_118:
[----:B------:R-:W3:Y:S01]  /*71b0*/  @P1 SYNCS.PHASECHK.TRANS64.TRYWAIT P0, [R2+URZ+0x40], R3 ;  /* 0x00004003020015a7 */ /* 0x000ee200080011ff */
[----:B------:R-:W-:Y:S01]  /*71c0*/  BSSY B1, `(.L_x_119) ;  /* 0x0000012000017945 */ /* 0x000fe20003800000 */
[----:B---3--:R-:W-:Y:S03]  /*71d0*/  @P1 SEL R63, RZ, 0x1, !P0 ;  /* 0x00000001ff3f1807 */ /* 0x008fe60004000000 */
[----:B------:R-:W-:Y:S05]  /*71e0*/  @!P1 BRA `(.L_x_120) ;  /* 0x00000000003c9947 */ /* 0x000fea0003800000 */
[----:B------:R-:W-:Y:S01]  /*71f0*/  ISETP.NE.AND P1, PT, R64, RZ, PT ;  /* 0x000000ff4000720c */ /* 0x000fe20003f25270 */
[----:B------:R-:W-:Y:S01]  /*7200*/  BSSY B0, `(.L_x_121) ;  /* 0x0000009000007945 */ /* 0x000fe20003800000 */
[----:B------:R-:W-:Y:S11]  /*7210*/  ISETP.NE.AND P0, PT, R63, RZ, PT ;  /* 0x000000ff3f00720c */ /* 0x000ff60003f05270 */
[----:B------:R-:W-:Y:S05]  /*7220*/  @P1 IMAD R4, R26, 0x1000, R56 ;  /* 0x000010001a041824 */ /* 0x000fea00078e0238 */
[----:B------:R-:W-:Y:S05]  /*7230*/  @P1 IADD3 R3, PT, PT, R4, UR43, RZ ;  /* 0x0000002b04031c10 */ /* 0x000fea000fffe0ff */
[----:B------:R-:W-:Y:S01]  /*7240*/  @P1 IMAD.IADD R3, R65, 0x1, R3 ;  /* 0x0000000141031824 */ /* 0x000fe200078e0203 */
[----:B------:R-:W-:Y:S06]  /*7250*/  @P0 BRA `(.L_x_122) ;  /* 0x00000000000c0947 */ /* 0x000fec0003800000 */
[----:B--2---:R-:W-:Y:S04]  /*7260*/  SHF.L.U32 R0, R59, 0x1f, RZ ;  /* 0x0000001f3b007819 */ /* 0x004fe800000006ff */
[----:B------:R-:W2:Y:S02]  /*7270*/  SYNCS.PHASECHK.TRANS64.TRYWAIT P0, [R2+URZ+0x40], R0 ;  /* 0x00004000020075a7 */ /* 0x000ea400080011ff */
[----:B--2---:R-:W-:Y:S05]  /*7280*/  @!P0 BRA `(.L_x_123) ;  /* 0x0000002800208947 */ /* 0x004fea0003800000 */
.L_x_122:
[----:B------:R-:W-:Y:S05]  /*7290*/  BSYNC B0 ;  /* 0x0000000000007941 */ /* 0x000fea0003800000 */
.L_x_121:
[----:B------:R-:W-:Y:S02]  /*72a0*/  ISETP.NE.AND P0, PT, R64, RZ, PT ;  /* 0x000000ff4000720c */ /* 0x000fe40003f05270 */
[----:B------:R-:W-:Y:S11]  /*72b0*/  IADD3 R26, PT, PT, R26, 0x1, RZ ;  /* 0x000000011a1a7810 */ /* 0x000ff60007ffe0ff */
[----:B------:R3:W4:Y:S04]  /*72c0*/  @P0 LDS.128 R28, [R4+UR43+0x200] ;  /* 0x0002002b041c0984 */ /* 0x0007280008000c00 */
[----:B------:R3:W1:Y:S02]  /*72d0*/  @P0 LDS.128 R36, [R3+0x200] ;  /* 0x0002000003240984 */ /* 0x0006640000000c00 */
.L_x_120:
[----:B------:R-:W-:Y:S05]  /*72e0*/  BSYNC B1 ;  /* 0x0000000000017941 */ /* 0x000fea0003800000 */
.L_x_119:
[----:B--2---:R-:W-:Y:S05]  /*72f0*/  VIADD R0, R25, 0x10 ;  /* 0x0000001019007836 */ /* 0x004fea0000000000 */
[----:B------:R-:W-:Y:S04]  /*7300*/  SHF.R.U32.HI R0, RZ, 0x15, R0 ;  /* 0x00000015ff007819 */ /* 0x000fe80000011600 */
[----:B------:R-:W-:Y:S11]  /*7310*/  LOP3.LUT P0, RZ, R0, 0x3, R47, 0x48, !PT ;  /* 0x0000000300ff7812 */ /* 0x000ff6000780482f */
[----:B------:R-:W-:Y:S02]  /*7320*/  @!UPT UIADD3 URZ, UPT, UPT, URZ, URZ, URZ ;  /* 0x000000fffffff290 */ /* 0x000fe4000fffe0ff */
[----:B------:R-:W-:Y:S05]  /*7330*/  @!P0 BRA `(.L_x_124) ;  /* 0x0000000000408947 */ /* 0x000fea0003800000 */
[----:B------:R-:W2:Y:S01]  /*7340*/  LDCU.64 UR8, c[0x4][0x70] ;  /* 0x01000e00ff0877ac */ /* 0x000ea20008000a00 */
[----:B---3--:R-:W-:Y:S01]  /*7350*/  MOV R3, 0x0 ;  /* 0x0000000000037802 */ /* 0x008fe20000000f00 */
[----:B------:R-:W-:Y:S02]  /*7360*/  HFMA2 R12, -RZ, RZ, 0, 5.9604644775390625e-08 ;  /* 0x00000001ff0c7431 */ /* 0x000fe400000001ff */
[----:B-1----:R-:W-:Y:S02]  /*7370*/  IMAD.MOV.U32 R8, RZ, RZ, 0x192 ;  /* 0x00000192ff087424 */ /* 0x002fe400078e00ff */
[----:B------:R-:W-:Y:S01]  /*7380*/  IMAD.MOV.U32 R13, RZ, RZ, RZ ;  /* 0x000000ffff0d7224 */ /* 0x000fe200078e00ff */
[----:B------:R-:W1:Y:S01]  /*7390*/  LDCU.64 UR6, c[0x4][0x78] ;  /* 0x01000f00ff0677ac */ /* 0x000e620008000a00 */
[----:B------:R-:W3:Y:S01]  /*73a0*/  LDC.64 R2, c[0x4][R3] ;  /* 0x0100000003027b82 */ /* 0x000ee20000000a00 */
[----:B------:R-:W5:Y:S01]  /*73b0*/  LDCU.64 UR4, c[0x4][0x10] ;  /* 0x01000200ff0477ac */ /* 0x000f620008000a00 */
[----:B--2---:R-:W-:Y:S01]  /*73c0*/  MOV R5, UR9 ;  /* 0x0000000900057c02 */ /* 0x004fe20008000f00 */
[----:B------:R-:W-:Y:S01]  /*73d0*/  IMAD.U32 R4, RZ, RZ, UR8 ;  /* 0x00000008ff047e24 */ /* 0x000fe2000f8e00ff */
[----:B-1----:R-:W-:Y:S01]  /*73e0*/  MOV R7, UR7 ;  /* 0x0000000700077c02 */ /* 0x002fe20008000f00 */
[----:B------:R-:W-:Y:S01]  /*73f0*/  IMAD.U32 R6, RZ, RZ, UR6 ;  /* 0x00000006ff067e24 */ /* 0x000fe2000f8e00ff */
[----:B-----5:R-:W-:Y:S01]  /*7400*/  MOV R11, UR5 ;  /* 0x00000005000b7c02 */ /* 0x020fe20008000f00 */
[----:B------:R-:W-:Y:S02]  /*7410*/  IMAD.U32 R10, RZ, RZ, UR4 ;  /* 0x00000004ff0a7e24 */ /* 0x000fe4000f8e00ff */
[----:B------:R-:W-:Y:S07]  /*7420*/  LEPC R20, `(.L_x_124) ;  /* 0x000000001014794e */ /* 0x000fee0000000000 */
[----:B---34-:R-:W-:Y:S05]  /*7430*/  CALL.ABS.NOINC R2 ;  /* 0x0000000002007343 */ /* 0x018fea0003c00000 */
.L_x_124:
[----:B------:R-:W-:Y:S01]  /*7440*/  ISETP.NE.AND P6, PT, R61, RZ, PT ;  /* 0x000000ff3d00720c */ /* 0x000fe20003fc5270 */
[----:B------:R-:W-:Y:S05]  /*7450*/  WARPSYNC.ALL ;  /* 0x0000000000007948 */ /* 0x000fea0003800000 */
[----:B------:R-:W-:Y:S01]  /*7460*/  R2UR UR4, R25 ;  /* 0x00000000190472ca */ /* 0x000fe200000e0000 */
[----:B---34-:R-:W-:Y:S01]  /*7470*/  HADD2.F32 R3, -RZ, R28.H0_H0 ;  /* 0x2000001cff037230 */ /* 0x018fe20000004100 */
[----:B------:R-:W-:Y:S01]  /*7480*/  ISETP.NE.AND P0, PT, R60, RZ, PT ;  /* 0x000000ff3c00720c */ /* 0x000fe20003f05270 */
[----:B------:R-:W-:Y:S01]  /*7490*/  HADD2.F32 R20, -RZ, R30.H0_H0 ;  /* 0x2000001eff147230 */ /* 0x000fe20000004100 */
[----:B------:R-:W-:Y:S09]  /*74a0*/  BSSY.RECONVERGENT B0, `(.L_x_125) ;  /* 0x0000058000007945 */ /* 0x000ff20003800200 */
[----:B-1----:R-:W1:Y:S02]  /*74b0*/  LDTM.x16 R4, tmem[UR4+0x10] ;  /* 0x00001004000479ee */ /* 0x002e640008240000 */
[C---:B-1----:R-:W-:Y:S01]  /*74c0*/  FMUL R0, R24.reuse, R4 ;  /* 0x0000000418007220 */ /* 0x042fe20000400000 */
[----:B------:R-:W-:Y:S02]  /*74d0*/  HADD2.F32 R4, -RZ, R28.H1_H1 ;  /* 0x3000001cff047230 */ /* 0x000fe40000004100 */
[C---:B------:R-:W-:Y:S01]  /*74e0*/  FMUL R2, R24.reuse, R5 ;  /* 0x0000000518027220 */ /* 0x040fe20000400000 */
[--C-:B------:R-:W-:Y:S02]  /*74f0*/  HADD2.F32 R5, -RZ, R29.reuse.H0_H0 ;  /* 0x2000001dff057230 */ /* 0x100fe40000004100 */
[C---:B------:R-:W-:Y:S01]  /*7500*/  FFMA R0, R27.reuse, R3, R0 ;  /* 0x000000031b007223 */ /* 0x040fe20000000000 */
[C---:B------:R-:W-:Y:S01]  /*7510*/  FMUL R3, R24.reuse, R6 ;  /* 0x0000000618037220 */ /* 0x040fe20000400000 */
[----:B------:R-:W-:Y:S02]  /*7520*/  HADD2.F32 R6, -RZ, R29.H1_H1 ;  /* 0x3000001dff067230 */ /* 0x000fe40000004100 */
[C---:B------:R-:W-:Y:S01]  /*7530*/  FFMA R2, R27.reuse, R4, R2 ;  /* 0x000000041b027223 */ /* 0x040fe20000000002 */
[C---:B------:R-:W-:Y:S01]  /*7540*/  FMUL R7, R24.reuse, R7 ;  /* 0x0000000718077220 */ /* 0x040fe20000400000 */
[C---:B------:R-:W-:Y:S01]  /*7550*/  FFMA R3, R27.reuse, R5, R3 ;  /* 0x000000051b037223 */ /* 0x040fe20000000003 */
[C---:B------:R-:W-:Y:S01]  /*7560*/  FMUL R4, R24.reuse, R8 ;  /* 0x0000000818047220 */ /* 0x040fe20000400000 */
[----:B------:R-:W-:Y:S01]  /*7570*/  FMUL R5, R24, R9 ;  /* 0x0000000918057220 */ /* 0x000fe20000400000 */
[----:B------:R-:W-:Y:S01]  /*7580*/  F2FP.F16.F32.PACK_AB R32, R2, R0 ;  /* 0x000000000220723e */ /* 0x000fe200000000ff */
[C---:B------:R-:W-:Y:S01]  /*7590*/  FFMA R7, R27.reuse, R6, R7 ;  /* 0x000000061b077223 */ /* 0x040fe20000000007 */
[----:B------:R-:W-:Y:S02]  /*75a0*/  HADD2.F32 R0, -RZ, R30.H1_H1 ;  /* 0x3000001eff007230 */ /* 0x000fe40000004100 */
[----:B------:R-:W-:Y:S01]  /*75b0*/  FFMA R4, R27, R20, R4 ;  /* 0x000000141b047223 */ /* 0x000fe20000000004 */
[--C-:B------:R-:W-:Y:S02]  /*75c0*/  HADD2.F32 R2, -RZ, R31.reuse.H0_H0 ;  /* 0x2000001fff027230 */ /* 0x100fe40000004100 */
[C---:B------:R-:W-:Y:S01]  /*75d0*/  FMUL R6, R24.reuse, R10 ;  /* 0x0000000a18067220 */ /* 0x040fe20000400000 */
[----:B------:R-:W-:Y:S01]  /*75e0*/  F2FP.F16.F32.PACK_AB R33, R7, R3 ;  /* 0x000000030721723e */ /* 0x000fe200000000ff */
[----:B------:R-:W-:Y:S02]  /*75f0*/  HADD2.F32 R3, -RZ, R31.H1_H1 ;  /* 0x3000001fff037230 */ /* 0x000fe40000004100 */
[C---:B------:R-:W-:Y:S01]  /*7600*/  FFMA R5, R27.reuse, R0, R5 ;  /* 0x000000001b057223 */ /* 0x040fe20000000005 */
[C---:B------:R-:W-:Y:S01]  /*7610*/  FMUL R11, R24.reuse, R11 ;  /* 0x0000000b180b7220 */ /* 0x040fe20000400000 */
[--C-:B------:R-:W-:Y:S02]  /*7620*/  HADD2.F32 R7, -RZ, R36.reuse.H0_H0 ;  /* 0x20000024ff077230 */ /* 0x100fe40000004100 */
[C---:B------:R-:W-:Y:S01]  /*7630*/  FMUL R8, R24.reuse, R12 ;  /* 0x0000000c18087220 */ /* 0x040fe20000400000 */
[----:B------:R-:W-:Y:S02]  /*7640*/  HADD2.F32 R0, -RZ, R36.H1_H1 ;  /* 0x30000024ff007230 */ /* 0x000fe40000004100 */
[C---:B------:R-:W-:Y:S01]  /*7650*/  FMUL R9, R24.reuse, R13 ;  /* 0x0000000d18097220 */ /* 0x040fe20000400000 */
[C---:B------:R-:W-:Y:S01]  /*7660*/  FFMA R6, R27.reuse, R2, R6 ;  /* 0x000000021b067223 */ /* 0x040fe20000000006 */
[C---:B------:R-:W-:Y:S01]  /*7670*/  FFMA R11, R27.reuse, R3, R11 ;  /* 0x000000031b0b7223 */ /* 0x040fe2000000000b */
[C---:B------:R-:W-:Y:S01]  /*7680*/  FFMA R8, R27.reuse, R7, R8 ;  /* 0x000000071b087223 */ /* 0x040fe20000000008 */
[C---:B------:R-:W-:Y:S01]  /*7690*/  FFMA R9, R27.reuse, R0, R9 ;  /* 0x000000001b097223 */ /* 0x040fe20000000009 */
[--C-:B------:R-:W-:Y:S02]  /*76a0*/  HADD2.F32 R2, -RZ, R37.reuse.H0_H0 ;  /* 0x20000025ff027230 */ /* 0x100fe40000004100 */
[C---:B------:R-:W-:Y:S01]  /*76b0*/  FMUL R10, R24.reuse, R14 ;  /* 0x0000000e180a7220 */ /* 0x040fe20000400000 */
[----:B------:R-:W-:Y:S02]  /*76c0*/  HADD2.F32 R0, -RZ, R37.H1_H1 ;  /* 0x30000025ff007230 */ /* 0x000fe40000004100 */
[C---:B------:R-:W-:Y:S01]  /*76d0*/  FMUL R15, R24.reuse, R15 ;  /* 0x0000000f180f7220 */ /* 0x040fe20000400000 */
[C---:B------:R-:W-:Y:S01]  /*76e0*/  FMUL R12, R24.reuse, R16 ;  /* 0x00000010180c7220 */ /* 0x040fe20000400000 */
[C---:B------:R-:W-:Y:S01]  /*76f0*/  FFMA R10, R27.reuse, R2, R10 ;  /* 0x000000021b0a7223 */ /* 0x040fe2000000000a */
[--C-:B------:R-:W-:Y:S02]  /*7700*/  HADD2.F32 R2, -RZ, R38.reuse.H0_H0 ;  /* 0x20000026ff027230 */ /* 0x100fe40000004100 */
[----:B------:R-:W-:Y:S01]  /*7710*/  FFMA R15, R27, R0, R15 ;  /* 0x000000001b0f7223 */ /* 0x000fe2000000000f */
[----:B------:R-:W-:Y:S01]  /*7720*/  HADD2.F32 R0, -RZ, R38.H1_H1 ;  /* 0x30000026ff007230 */ /* 0x000fe20000004100 */
[----:B------:R-:W-:Y:S01]  /*7730*/  F2FP.F16.F32.PACK_AB R34, R5, R4 ;  /* 0x000000040522723e */ /* 0x000fe200000000ff */
        /* <DEDUP_REMOVED lines=14> */
[----:B------:R-:W-:Y:S02]  /*7820*/  F2FP.F16.F32.PACK_AB R11, R19, R14 ;  /* 0x0000000e130b723e */ /* 0x000fe400000000ff */
[----:B------:R-:W-:Y:S02]  /*7830*/  MOV R2, UR46 ;  /* 0x0000002e00027c02 */ /* 0x000fe40008000f00 */
[----:B------:R-:W-:Y:S01]  /*7840*/  MOV R0, UR47 ;  /* 0x0000002f00007c02 */ /* 0x000fe20008000f00 */
[----:B------:R1:W-:Y:S01]  /*7850*/  STS.128 [R62+0x1200], R8 ;  /* 0x001200083e007388 */ /* 0x0003e20000000c00 */
[----:B------:R-:W-:Y:S02]  /*7860*/  @P6 LEA R2, R2, UR43, 0x3 ;  /* 0x0000002b02026c11 */ /* 0x000fe4000f8e18ff */
[----:B------:R-:W-:Y:S02]  /*7870*/  @P6 SHF.L.U32 R3, R59, 0x1f, RZ ;  /* 0x0000001f3b036819 */ /* 0x000fe400000006ff */
[----:B------:R-:W-:Y:S01]  /*7880*/  @P6 IADD3 R2, PT, PT, R2, 0x60, RZ ;  /* 0x0000006002026810 */ /* 0x000fe20007ffe0ff */
[----:B------:R-:W-:Y:S01]  /*7890*/  @!PT LDS RZ, [RZ] ;  /* 0x00000000fffff984 */ /* 0x000fe20000000800 */
[----:B------:R-:W-:Y:S01]  /*78a0*/  @!PT LDS RZ, [RZ] ;  /* 0x00000000fffff984 */ /* 0x000fe20000000800 */
[----:B------:R-:W-:Y:S01]  /*78b0*/  @!PT LDS RZ, [RZ] ;  /* 0x00000000fffff984 */ /* 0x000fe20000000800 */
[----:B------:R-:W-:Y:S01]  /*78c0*/  @!PT LDS RZ, [RZ] ;  /* 0x00000000fffff984 */ /* 0x000fe20000000800 */
[----:B------:R2:W-:Y:S06]  /*78d0*/  MEMBAR.ALL.CTA ;  /* 0x0000000000007992 */ /* 0x0005ec0000008000 */
[----:B--2---:R-:W2:Y:S01]  /*78e0*/  FENCE.VIEW.ASYNC.S ;  /* 0x00000000000073c6 */ /* 0x004ea20000000000 */
[----:B------:R-:W-:Y:S02]  /*78f0*/  @P6 PRMT R0, R0, 0x654, R2 ;  /* 0x0000065400006816 */ /* 0x000fe40000000002 */
[----:B------:R-:W-:Y:S01]  /*7900*/  LEA R2, R26, UR43, 0x3 ;  /* 0x0000002b1a027c11 */ /* 0x000fe2000f8e18ff */
[----:B--2---:R-:W-:Y:S06]  /*7910*/  BAR.SYNC.DEFER_BLOCKING 0x1, 0x80 ;  /* 0x0042000000007b1d */ /* 0x004fec0000010000 */
[----:B------:R-:W-:Y:S05]  /*7920*/  @P0 BRA `(.L_x_126) ;  /* 0x00000000003c0947 */ /* 0x000fea0003800000 */
[----:B------:R-:W2:Y:S01]  /*7930*/  LDCU.64 UR6, c[0x0][0x348] ;  /* 0x00006900ff0677ac */ /* 0x000ea20008000a00 */
[----:B------:R-:W-:Y:S02]  /*7940*/  UIADD3 UR13, UPT, UPT, UR49, 0x10, URZ ;  /* 0x00000010310d7890 */ /* 0x000fe4000fffe0ff */
[----:B------:R-:W-:Y:S01]  /*7950*/  UIADD3 UR12, UPT, UPT, UR43, 0x1200, URZ ;  /* 0x000012002b0c7890 */ /* 0x000fe2000fffe0ff */
[----:B------:R-:W-:Y:S01]  /*7960*/  UMOV UR14, UR50 ;  /* 0x00000032000e7c82 */ /* 0x000fe20008000000 */
[----:B------:R-:W-:Y:S01]  /*7970*/  UMOV UR15, UR36 ;  /* 0x00000024000f7c82 */ /* 0x000fe20008000000 */
[----:B------:R-:W-:Y:S02]  /*7980*/  UIADD3 UR9, UPT, UPT, UR49, 0x50, URZ ;  /* 0x0000005031097890 */ /* 0x000fe4000fffe0ff */
[----:B------:R-:W-:Y:S01]  /*7990*/  UIADD3 UR8, UPT, UPT, UR43, 0x1a00, URZ ;  /* 0x00001a002b087890 */ /* 0x000fe2000fffe0ff */
[----:B------:R-:W-:Y:S01]  /*79a0*/  UMOV UR10, UR50 ;  /* 0x00000032000a7c82 */ /* 0x000fe20008000000 */
[----:B------:R-:W-:Y:S01]  /*79b0*/  UMOV UR11, UR36 ;  /* 0x00000024000b7c82 */ /* 0x000fe20008000000 */
[----:B--2---:R-:W-:Y:S04]  /*79c0*/  UIADD3 UR4, UP0, UPT, UR6, 0x680, URZ ;  /* 0x0000068006047890 */ /* 0x004fe8000ff1e0ff */
[----:B------:R-:W-:Y:S09]  /*79d0*/  UIADD3.X UR5, UPT, UPT, URZ, UR7, URZ, UP0, !UPT ;  /* 0x00000007ff057290 */ /* 0x000ff200087fe4ff */
[----:B------:R2:W-:Y:S01]  /*79e0*/  UTMASTG.3D [UR12], [UR4] ;  /* 0x0000000c040073b5 */ /* 0x0005e20008010000 */
[----:B------:R2:W-:Y:S01]  /*79f0*/  UTMASTG.3D [UR8], [UR4] ;  /* 0x00000008040073b5 */ /* 0x0005e20008010000 */
[----:B------:R0:W-:Y:S01]  /*7a00*/  UTMACMDFLUSH ;  /* 0x00000000000079b7 */ /* 0x0001e20000000000 */
[----:B--2---:R-:W-:Y:S04]  /*7a10*/  DEPBAR.LE SB0, 0x1 ;  /* 0x000080400000791a */ /* 0x004fe80000000000 */
.L_x_126:
[----:B------:R-:W-:Y:S05]  /*7a20*/  BSYNC.RECONVERGENT B0 ;  /* 0x0000000000007941 */ /* 0x000fea0003800200 */
.L_x_125:
[----:B------:R-:W-:Y:S01]  /*7a30*/  BAR.SYNC.DEFER_BLOCKING 0x1, 0x80 ;  /* 0x0042000000007b1d */ /* 0x000fe20000010000 */
[----:B------:R-:W-:Y:S04]  /*7a40*/  UIADD3 UR4, UPT, UPT, UR46, 0x1, URZ ;  /* 0x000000012e047890 */ /* 0x000fe8000fffe0ff */
[----:B------:R-:W-:Y:S04]  /*7a50*/  UISETP.NE.AND UP0, UPT, UR4, 0x4, UPT ;  /* 0x000000040400788c */ /* 0x000fe8000bf05270 */
[----:B------:R-:W-:Y:S01]  /*7a60*/  USEL UR44, UR4, URZ, UP0 ;  /* 0x000000ff042c7287 */ /* 0x000fe20008000000 */
[----:B------:R2:W-:Y:S01]  /*7a70*/  @P6 SYNCS.ARRIVE.TRANS64.RED.A1T0 RZ, [R0+URZ], RZ ;  /* 0x000000ff00ff69a7 */ /* 0x0005e200081004ff */
[----:B------:R-:W-:Y:S01]  /*7a80*/  BSSY B1, `(.L_x_127) ;  /* 0x0000013000017945 */ /* 0x000fe20003800000 */
[----:B------:R-:W3:Y:S02]  /*7a90*/  @P6 SYNCS.PHASECHK.TRANS64.TRYWAIT P0, [R2+URZ+0x40], R3 ;  /* 0x00004003020065a7 */ /* 0x000ee400080011ff */
[----:B---3--:R-:W-:Y:S01]  /*7aa0*/  @P6 SEL R63, RZ, 0x1, !P0 ;  /* 0x00000001ff3f6807 */ /* 0x008fe20004000000 */
[----:B--2---:R-:W-:Y:S06]  /*7ab0*/  @!P6 BRA `(.L_x_128) ;  /* 0x00000000003ce947 */ /* 0x004fec0003800000 */
[----:B------:R-:W-:Y:S01]  /*7ac0*/  ISETP.NE.AND P1, PT, R64, RZ, PT ;  /* 0x000000ff4000720c */ /* 0x000fe20003f25270 */
[----:B------:R-:W-:Y:S01]  /*7ad0*/  BSSY B0, `(.L_x_129) ;  /* 0x0000009000007945 */ /* 0x000fe20003800000 */
[----:B------:R-:W-:Y:S11]  /*7ae0*/  ISETP.NE.AND P0, PT, R63, RZ, PT ;  /* 0x000000ff3f00720c */ /* 0x000ff60003f05270 */
[----:B------:R-:W-:Y:S05]  /*7af0*/  @P1 IMAD R3, R26, 0x1000, R56 ;  /* 0x000010001a031824 */ /* 0x000fea00078e0238 */
[----:B------:R-:W-:Y:S05]  /*7b00*/  @P1 IADD3 R0, PT, PT, R3, UR43, RZ ;  /* 0x0000002b03001c10 */ /* 0x000fea000fffe0ff */
[----:B------:R-:W-:Y:S01]  /*7b10*/  @P1 IMAD.IADD R0, R65, 0x1, R0 ;  /* 0x0000000141001824 */ /* 0x000fe200078e0200 */
[----:B------:R-:W-:Y:S06]  /*7b20*/  @P0 BRA `(.L_x_130) ;  /* 0x00000000000c0947 */ /* 0x000fec0003800000 */
[----:B------:R-:W-:Y:S04]  /*7b30*/  SHF.L.U32 R4, R59, 0x1f, RZ ;  /* 0x0000001f3b047819 */ /* 0x000fe800000006ff */
[----:B------:R-:W2:Y:S02]  /*7b40*/  SYNCS.PHASECHK.TRANS64.TRYWAIT P0, [R2+URZ+0x40], R4 ;  /* 0x00004004020075a7 */ /* 0x000ea400080011ff */
[----:B--2---:R-:W-:Y:S05]  /*7b50*/  @!P0 BRA `(.L_x_131) ;  /* 0x0000002000008947 */ /* 0x004fea0003800000 */
.L_x_130:
[----:B------:R-:W-:Y:S05]  /*7b60*/  BSYNC B0 ;  /* 0x0000000000007941 */ /* 0x000fea0003800000 */
.L_x_129:
[----:B------:R-:W-:Y:S02]  /*7b70*/  ISETP.NE.AND P0, PT, R64, RZ, PT ;  /* 0x000000ff4000720c */ /* 0x000fe40003f05270 */
[----:B------:R-:W-:Y:S11]  /*7b80*/  IADD3 R26, PT, PT, R26, 0x1, RZ ;  /* 0x000000011a1a7810 */ /* 0x000ff60007ffe0ff */
[----:B------:R3:W4:Y:S04]  /*7b90*/  @P0 LDS.128 R28, [R3+UR43+0x200] ;  /* 0x0002002b031c0984 */ /* 0x0007280008000c00 */
[----:B------:R3:W1:Y:S02]  /*7ba0*/  @P0 LDS.128 R36, [R0+0x200] ;  /* 0x0002000000240984 */ /* 0x0006640000000c00 */
.L_x_128:
[----:B------:R-:W-:Y:S05]  /*7bb0*/  BSYNC B1 ;  /* 0x0000000000017941 */ /* 0x000fea0003800000 */
.L_x_127:
[----:B---3--:R-:W-:Y:S05]  /*7bc0*/  VIADD R0, R25, 0x20 ;  /* 0x0000002019007836 */ /* 0x008fea0000000000 */
[----:B------:R-:W-:Y:S04]  /*7bd0*/  SHF.R.U32.HI R0, RZ, 0x15, R0 ;  /* 0x00000015ff007819 */ /* 0x000fe80000011600 */
[----:B------:R-:W-:Y:S11]  /*7be0*/  LOP3.LUT P0, RZ, R0, 0x3, R47, 0x48, !PT ;  /* 0x0000000300ff7812 */ /* 0x000ff6000780482f */
[----:B------:R-:W-:Y:S02]  /*7bf0*/  @!UPT UIADD3 URZ, UPT, UPT, URZ, URZ, URZ ;  /* 0x000000fffffff290 */ /* 0x000fe4000fffe0ff */
[----:B------:R-:W-:Y:S05]  /*7c00*/  @!P0 BRA `(.L_x_132) ;  /* 0x0000000000408947 */ /* 0x000fea0003800000 */
[----:B------:R-:W3:Y:S01]  /*7c10*/  LDCU.64 UR8, c[0x4][0x70] ;  /* 0x01000e00ff0877ac */ /* 0x000ee20008000a00 */
[----:B------:R-:W-:Y:S01]  /*7c20*/  MOV R3, 0x0 ;  /* 0x0000000000037802 */ /* 0x000fe20000000f00 */
[----:B------:R-:W-:Y:S02]  /*7c30*/  HFMA2 R12, -RZ, RZ, 0, 5.9604644775390625e-08 ;  /* 0x00000001ff0c7431 */ /* 0x000fe400000001ff */
[----:B-1----:R-:W-:Y:S02]  /*7c40*/  IMAD.MOV.U32 R8, RZ, RZ, 0x192 ;  /* 0x00000192ff087424 */ /* 0x002fe400078e00ff */
[----:B------:R-:W-:Y:S01]  /*7c50*/  IMAD.MOV.U32 R13, RZ, RZ, RZ ;  /* 0x000000ffff0d7224 */ /* 0x000fe200078e00ff */
[----:B------:R-:W1:Y:S01]  /*7c60*/  LDCU.64 UR6, c[0x4][0x78] ;  /* 0x01000f00ff0677ac */ /* 0x000e620008000a00 */
[----:B--2---:R-:W2:Y:S01]  /*7c70*/  LDC.64 R2, c[0x4][R3] ;  /* 0x0100000003027b82 */ /* 0x004ea20000000a00 */
[----:B------:R-:W5:Y:S01]  /*7c80*/  LDCU.64 UR4, c[0x4][0x10] ;  /* 0x01000200ff0477ac */ /* 0x000f620008000a00 */
[----:B---3--:R-:W-:Y:S01]  /*7c90*/  MOV R5, UR9 ;  /* 0x0000000900057c02 */ /* 0x008fe20008000f00 */
[----:B------:R-:W-:Y:S01]  /*7ca0*/  IMAD.U32 R4, RZ, RZ, UR8 ;  /* 0x00000008ff047e24 */ /* 0x000fe2000f8e00ff */
[----:B-1----:R-:W-:Y:S01]  /*7cb0*/  MOV R7, UR7 ;  /* 0x0000000700077c02 */ /* 0x002fe20008000f00 */
[----:B------:R-:W-:Y:S01]  /*7cc0*/  IMAD.U32 R6, RZ, RZ, UR6 ;  /* 0x00000006ff067e24 */ /* 0x000fe2000f8e00ff */
[----:B-----5:R-:W-:Y:S01]  /*7cd0*/  MOV R11, UR5 ;  /* 0x00000005000b7c02 */ /* 0x020fe20008000f00 */
[----:B------:R-:W-:Y:S02]  /*7ce0*/  IMAD.U32 R10, RZ, RZ, UR4 ;  /* 0x00000004ff0a7e24 */ /* 0x000fe4000f8e00ff */
[----:B------:R-:W-:Y:S07]  /*7cf0*/  LEPC R20, `(.L_x_132) ;  /* 0x000000001014794e */ /* 0x000fee0000000000 */
[----:B--2-4-:R-:W-:Y:S05]  /*7d00*/  CALL.ABS.NOINC R2 ;  /* 0x0000000002007343 */ /* 0x014fea0003c00000 */
.L_x_132:
[----:B------:R-:W-:Y:S01]  /*7d10*/  ISETP.NE.AND P6, PT, R61, RZ, PT ;  /* 0x000000ff3d00720c */ /* 0x000fe20003fc5270 */
[----:B------:R-:W-:Y:S05]  /*7d20*/  WARPSYNC.ALL ;  /* 0x0000000000007948 */ /* 0x000fea0003800000 */
[----:B------:R-:W-:Y:S01]  /*7d30*/  R2UR UR4, R25 ;  /* 0x00000000190472ca */ /* 0x000fe200000e0000 */
[----:B----4-:R-:W-:Y:S01]  /*7d40*/  HADD2.F32 R3, -RZ, R28.H0_H0 ;  /* 0x2000001cff037230 */ /* 0x010fe20000004100 */
[----:B------:R-:W-:Y:S01]  /*7d50*/  ISETP.NE.AND P0, PT, R60, RZ, PT ;  /* 0x000000ff3c00720c */ /* 0x000fe20003f05270 */
[----:B------:R-:W-:Y:S01]  /*7d60*/  HADD2.F32 R20, -RZ, R30.H0_H0 ;  /* 0x2000001eff147230 */ /* 0x000fe20000004100 */
[----:B------:R-:W-:Y:S09]  /*7d70*/  BSSY.RECONVERGENT B0, `(.L_x_133) ;  /* 0x0000058000007945 */ /* 0x000ff20003800200 */
[----:B-12---:R-:W1:Y:S02]  /*7d80*/  LDTM.x16 R4, tmem[UR4+0x20] ;  /* 0x00002004000479ee */ /* 0x006e640008240000 */
        /* <DEDUP_REMOVED lines=59> */
[----:B------:R-:W-:Y:S02]  /*8140*/  LEA R3, R26, UR43, 0x3 ;  /* 0x0000002b1a037c11 */ /* 0x000fe4000f8e18ff */
        /* <DEDUP_REMOVED lines=8> */
[----:B------:R-:W-:Y:S01]  /*81d0*/  @P6 SHF.L.U32 R2, R59, 0x1f, RZ ;  /* 0x0000001f3b026819 */ /* 0x000fe200000006ff */
        /* <DEDUP_REMOVED lines=17> */
.L_x_134:
[----:B------:R-:W-:Y:S05]  /*82f0*/  BSYNC.RECONVERGENT B0 ;  /* 0x0000000000007941 */ /* 0x000fea0003800200 */
.L_x_133:
        /* <DEDUP_REMOVED lines=19> */
.L_x_138:
[----:B------:R-:W-:Y:S05]  /*8430*/  BSYNC B0 ;  /* 0x0000000000007941 */ /* 0x000fea0003800000 */
.L_x_137:
[----:B------:R-:W-:Y:S11]  /*8440*/  ISETP.NE.AND P0, PT, R64, RZ, PT ;  /* 0x000000ff4000720c */ /* 0x000ff60003f05270 */
[----:B------:R-:W-:Y:S02]  /*8450*/  @!UPT UIADD3 URZ, UPT, UPT, URZ, URZ, URZ ;  /* 0x000000fffffff290 */ /* 0x000fe4000fffe0ff */
[----:B------:R3:W4:Y:S04]  /*8460*/  @P0 LDS.128 R28, [R26+UR43+0x200] ;  /* 0x0002002b1a1c0984 */ /* 0x0007280008000c00 */
[----:B------:R3:W1:Y:S02]  /*8470*/  @P0 LDS.128 R36, [R65+0x200] ;  /* 0x0002000041240984 */ /* 0x0006640000000c00 */
.L_x_136:
[----:B------:R-:W-:Y:S05]  /*8480*/  BSYNC B1 ;  /* 0x0000000000017941 */ /* 0x000fea0003800000 */
.L_x_135:
[----:B--2---:R-:W-:Y:S05]  /*8490*/  VIADD R0, R25, 0x30 ;  /* 0x0000003019007836 */ /* 0x004fea0000000000 */
[----:B------:R-:W-:Y:S04]  /*84a0*/  SHF.R.U32.HI R0, RZ, 0x15, R0 ;  /* 0x00000015ff007819 */ /* 0x000fe80000011600 */
[----:B------:R-:W-:Y:S11]  /*84b0*/  LOP3.LUT P0, RZ, R0, 0x3, R47, 0x48, !PT ;  /* 0x0000000300ff7812 */ /* 0x000ff6000780482f */
[----:B------:R-:W-:Y:S02]  /*84c0*/  @!UPT UIADD3 URZ, UPT, UPT, URZ, URZ, URZ ;  /* 0x000000fffffff290 */ /* 0x000fe4000fffe0ff */
[----:B------:R-:W-:Y:S05]  /*84d0*/  @!P0 BRA `(.L_x_140) ;  /* 0x0000000000408947 */ /* 0x000fea0003800000 */
[----:B------:R-:W2:Y:S01]  /*84e0*/  LDCU.64 UR8, c[0x4][0x70] ;  /* 0x01000e00ff0877ac */ /* 0x000ea20008000a00 */
[----:B------:R-:W-:Y:S01]  /*84f0*/  MOV R3, 0x0 ;  /* 0x0000000000037802 */ /* 0x000fe20000000f00 */
        /* <DEDUP_REMOVED lines=14> */
.L_x_140:
[----:B------:R-:W-:Y:S01]  /*85e0*/  ISETP.NE.AND P0, PT, R60, RZ, PT ;  /* 0x000000ff3c00720c */ /* 0x000fe20003f05270 */
[----:B------:R-:W-:Y:S05]  /*85f0*/  WARPSYNC.ALL ;  /* 0x0000000000007948 */ /* 0x000fea0003800000 */
[----:B------:R-:W-:Y:S01]  /*8600*/  R2UR UR4, R25 ;  /* 0x00000000190472ca */ /* 0x000fe200000e0000 */
[--C-:B----4-:R-:W-:Y:S01]  /*8610*/  HADD2.F32 R20, -RZ, R28.reuse.H0_H0 ;  /* 0x2000001cff147230 */ /* 0x110fe20000004100 */
[----:B------:R-:W-:Y:S01]  /*8620*/  IADD3 R53, PT, PT, R53, 0xd0, RZ ;  /* 0x000000d035357810 */ /* 0x000fe20007ffe0ff */
[----:B------:R-:W-:Y:S01]  /*8630*/  HADD2.F32 R21, -RZ, R28.H1_H1 ;  /* 0x3000001cff157230 */ /* 0x000fe20000004100 */
[----:B------:R-:W-:Y:S01]  /*8640*/  BSSY.RECONVERGENT B0, `(.L_x_141) ;  /* 0x0000054000007945 */ /* 0x000fe20003800200 */
[--C-:B------:R-:W-:Y:S01]  /*8650*/  HADD2.F32 R25, -RZ, R29.reuse.H0_H0 ;  /* 0x2000001dff197230 */ /* 0x100fe20000004100 */
[----:B------:R-:W-:Y:S01]  /*8660*/  LOP3.LUT R53, R53, 0xfefffff8, RZ, 0xc0, !PT ;  /* 0xfefffff835357812 */ /* 0x000fe200078ec0ff */
[----:B---3--:R-:W-:Y:S02]  /*8670*/  HADD2.F32 R26, -RZ, R29.H1_H1 ;  /* 0x3000001dff1a7230 */ /* 0x008fe40000004100 */
[--C-:B------:R-:W-:Y:S02]  /*8680*/  HADD2.F32 R28, -RZ, R30.reuse.H0_H0 ;  /* 0x2000001eff1c7230 */ /* 0x100fe40000004100 */
[----:B------:R-:W-:Y:S02]  /*8690*/  HADD2.F32 R29, -RZ, R30.H1_H1 ;  /* 0x3000001eff1d7230 */ /* 0x000fe40000004100 */
[----:B-1----:R-:W1:Y:S01]  /*86a0*/  LDTM.x16 R4, tmem[UR4+0x30] ;  /* 0x00003004000479ee */ /* 0x002e620008240000 */
[----:B------:R-:W-:Y:S01]  /*86b0*/  NOP ;  /* 0x0000000000007918 */ /* 0x000fe20000000000 */
[----:B-1----:R1:W-:Y:S01]  /*86c0*/  SYNCS.ARRIVE.TRANS64.RED.A1T0 RZ, [R53+URZ], RZ ;  /* 0x000000ff35ff79a7 */ /* 0x0023e200081004ff */
[--C-:B------:R-:W-:Y:S02]  /*86d0*/  HADD2.F32 R30, -RZ, R31.reuse.H0_H0 ;  /* 0x2000001fff1e7230 */ /* 0x100fe40000004100 */
[----:B------:R-:W-:Y:S02]  /*86e0*/  HADD2.F32 R31, -RZ, R31.H1_H1 ;  /* 0x3000001fff1f7230 */ /* 0x000fe40000004100 */
        /* <DEDUP_REMOVED lines=8> */
[C---:B------:R-:W-:Y:S01]  /*8770*/  FMUL R4, R24.reuse, R4 ;  /* 0x0000000418047220 */ /* 0x040fe20000400000 */
[C---:B------:R-:W-:Y:S01]  /*8780*/  FMUL R5, R24.reuse, R5 ;  /* 0x0000000518057220 */ /* 0x040fe20000400000 */
[C---:B------:R-:W-:Y:S01]  /*8790*/  FMUL R6, R24.reuse, R6 ;  /* 0x0000000618067220 */ /* 0x040fe20000400000 */
[C---:B------:R-:W-:Y:S01]  /*87a0*/  FMUL R7, R24.reuse, R7 ;  /* 0x0000000718077220 */ /* 0x040fe20000400000 */
[C---:B------:R-:W-:Y:S01]  /*87b0*/  FFMA R4, R27.reuse, R20, R4 ;  /* 0x000000141b047223 */ /* 0x040fe20000000004 */
        /* <DEDUP_REMOVED lines=15> */
[C---:B------:R-:W-:Y:S01]  /*88b0*/  FMUL R12, R24.reuse, R16 ;  /* 0x00000010180c7220 */ /* 0x040fe20000400000 */
[C---:B------:R-:W-:Y:S01]  /*88c0*/  FFMA R0, R27.reuse, R32, R0 ;  /* 0x000000201b007223 */ /* 0x040fe20000000000 */
[C---:B------:R-:W-:Y:S01]  /*88d0*/  FMUL R13, R24.reuse, R17 ;  /* 0x00000011180d7220 */ /* 0x040fe20000400000 */
[----:B------:R-:W-:Y:S01]  /*88e0*/  FFMA R2, R27, R33, R2 ;  /* 0x000000211b027223 */ /* 0x000fe20000000002 */
[----:B------:R-:W-:Y:S01]  /*88f0*/  F2FP.F16.F32.PACK_AB R4, R5, R4 ;  /* 0x000000040504723e */ /* 0x000fe200000000ff */
[C---:B------:R-:W-:Y:S01]  /*8900*/  FMUL R14, R24.reuse, R18 ;  /* 0x00000012180e7220 */ /* 0x040fe20000400000 */
[----:B------:R-:W-:Y:S01]  /*8910*/  FFMA R3, R27, R34, R3 ;  /* 0x000000221b037223 */ /* 0x000fe20000000003 */
[----:B------:R-:W-:Y:S01]  /*8920*/  F2FP.F16.F32.PACK_AB R5, R7, R6 ;  /* 0x000000060705723e */ /* 0x000fe200000000ff */
[----:B------:R-:W-:Y:S01]  /*8930*/  FFMA R15, R27, R35, R15 ;  /* 0x000000231b0f7223 */ /* 0x000fe2000000000f */
[----:B------:R-:W-:Y:S01]  /*8940*/  FMUL R19, R24, R19 ;  /* 0x0000001318137220 */ /* 0x000fe20000400000 */
[----:B------:R-:W-:Y:S01]  /*8950*/  F2FP.F16.F32.PACK_AB R6, R9, R8 ;  /* 0x000000080906723e */ /* 0x000fe200000000ff */
[----:B------:R-:W-:Y:S01]  /*8960*/  FFMA R12, R27, R36, R12 ;  /* 0x000000241b0c7223 */ /* 0x000fe2000000000c */
[----:B------:R-:W-:Y:S01]  /*8970*/  F2FP.F16.F32.PACK_AB R7, R11, R10 ;  /* 0x0000000a0b07723e */ /* 0x000fe200000000ff */
[C---:B------:R-:W-:Y:S01]  /*8980*/  FFMA R13, R27.reuse, R37, R13 ;  /* 0x000000251b0d7223 */ /* 0x040fe2000000000d */
[C---:B------:R-:W-:Y:S01]  /*8990*/  FFMA R14, R27.reuse, R38, R14 ;  /* 0x000000261b0e7223 */ /* 0x040fe2000000000e */
[----:B------:R-:W-:Y:S01]  /*89a0*/  FFMA R19, R27, R39, R19 ;  /* 0x000000271b137223 */ /* 0x000fe20000000013 */
[----:B------:R-:W-:Y:S01]  /*89b0*/  F2FP.F16.F32.PACK_AB R16, R2, R0 ;  /* 0x000000000210723e */ /* 0x000fe200000000ff */
[----:B------:R1:W-:Y:S01]  /*89c0*/  STS.128 [R56+UR43+0x3200], R4 ;  /* 0x0032000438007988 */ /* 0x0003e20008000c2b */
        /* <DEDUP_REMOVED lines=27> */
.L_x_142:
[----:B------:R-:W-:Y:S05]  /*8b80*/  BSYNC.RECONVERGENT B0 ;  /* 0x0000000000007941 */ /* 0x000fea0003800200 */
.L_x_141:
[----:B------:R-:W-:Y:S01]  /*8b90*/  BAR.SYNC.DEFER_BLOCKING 0x1, 0x80 ;  /* 0x0042000000007b1d */ /* 0x000fe20000010000 */
[----:B------:R-:W-:Y:S01]  /*8ba0*/  UISETP.NE.AND UP0, UPT, UR52, -0x4, UPT ;  /* 0xfffffffc3400788c */ /* 0x000fe2000bf05270 */
[----:B------:R-:W-:Y:S08]  /*8bb0*/  IADD3 R22, PT, PT, R22, 0x1, RZ ;  /* 0x0000000116167810 */ /* 0x000ff00007ffe0ff */
[----:B------:R-:W-:Y:S05]  /*8bc0*/  BRA.U !UP0, `(.L_x_143) ;  /* 0x0000000108287547 */ /* 0x000fea000b800000 */
[----:B------:R-:W-:Y:S01]  /*8bd0*/  ISETP.NE.AND P0, PT, R61, RZ, PT ;  /* 0x000000ff3d00720c */ /* 0x000fe20003f05270 */
[----:B------:R-:W-:Y:S01]  /*8be0*/  IMAD.U32 R2, RZ, RZ, UR46 ;  /* 0x0000002eff027e24 */ /* 0x000fe2000f8e00ff */
[----:B------:R-:W-:Y:S01]  /*8bf0*/  UIADD3 UR4, UPT, UPT, UR46, 0x1, URZ ;  /* 0x000000012e047890 */ /* 0x000fe2000fffe0ff */
[----:B------:R-:W-:Y:S03]  /*8c00*/  IMAD.U32 R0, RZ, RZ, UR47 ;  /* 0x0000002fff007e24 */ /* 0x000fe6000f8e00ff */
[----:B------:R-:W-:Y:S04]  /*8c10*/  UISETP.NE.AND UP0, UPT, UR4, 0x4, UPT ;  /* 0x000000040400788c */ /* 0x000fe8000bf05270 */
[----:B------:R-:W-:Y:S03]  /*8c20*/  USEL UR46, UR4, URZ, UP0 ;  /* 0x000000ff042e7287 */ /* 0x000fe60008000000 */
[----:B------:R-:W-:Y:S05]  /*8c30*/  @P0 LEA R2, R2, UR43, 0x3 ;  /* 0x0000002b02020c11 */ /* 0x000fea000f8e18ff */
[----:B------:R-:W-:Y:S05]  /*8c40*/  @P0 VIADD R2, R2, 0x60 ;  /* 0x0000006002020836 */ /* 0x000fea0000000000 */
[----:B------:R-:W-:Y:S04]  /*8c50*/  @P0 PRMT R0, R0, 0x654, R2 ;  /* 0x0000065400000816 */ /* 0x000fe80000000002 */
[----:B------:R2:W-:Y:S03]  /*8c60*/  @P0 SYNCS.ARRIVE.TRANS64.RED.A1T0 RZ, [R0+URZ], RZ ;  /* 0x000000ff00ff09a7 */ /* 0x0005e600081004ff */
.L_x_143:
[----:B------:R-:W-:Y:S01]  /*8c70*/  R2UR UR4, R50 ;  /* 0x00000000320472ca */ /* 0x000fe200000e0000 */
[----:B------:R-:W-:Y:S01]  /*8c80*/  UISETP.NE.AND UP0, UPT, UR62, URZ, UPT ;  /* 0x000000ff3e00728c */ /* 0x000fe2000bf05270 */
[----:B------:R-:W-:Y:S01]  /*8c90*/  ISETP.NE.AND P0, PT, R55, 0x2, PT ;  /* 0x000000023700780c */ /* 0x000fe20003f05270 */
[----:B------:R-:W-:Y:S01]  /*8ca0*/  UIADD3 UR31, UPT, UPT, UR38, UR63, URZ ;  /* 0x0000003f261f7290 */ /* 0x000fe2000fffe0ff */
[----:B------:R-:W-:Y:S01]  /*8cb0*/  ISETP.NE.AND P1, PT, R22, 0x4, PT ;  /* 0x000000041600780c */ /* 0x000fe20003f25270 */
[----:B------:R-:W-:Y:S01]  /*8cc0*/  UIADD3 UR52, UPT, UPT, UR52, 0x4, URZ ;  /* 0x0000000434347890 */ /* 0x000fe2000fffe0ff */
[----:B------:R-:W-:Y:S01]  /*8cd0*/  SEL R2, RZ, 0x1, P0 ;  /* 0x00000001ff027807 */ /* 0x000fe20000000000 */
[----:B------:R-:W-:Y:S01]  /*8ce0*/  UMOV UR36, UR61 ;  /* 0x0000003d00247c82 */ /* 0x000fe20008000000 */
[----:B--2---:R-:W-:Y:S02]  /*8cf0*/  SEL R0, RZ, 0x1, P1 ;  /* 0x00000001ff007807 */ /* 0x004fe40000800000 */
[----:B------:R-:W-:Y:S02]  /*8d00*/  LOP3.LUT R57, R57, R2, RZ, 0x3c, !PT ;  /* 0x0000000239397212 */ /* 0x000fe400078e3cff */
[----:B------:R-:W-:Y:S01]  /*8d10*/  LOP3.LUT R58, R58, R0, RZ, 0x3c, !PT ;  /* 0x000000003a3a7212 */ /* 0x000fe200078e3cff */
[----:B------:R-:W-:Y:S01]  /*8d20*/  UIADD3 UR30, UPT, UPT, UR37, UR4, URZ ;  /* 0x00000004251e7290 */ /* 0x000fe2000fffe0ff */
[----:B------:R-:W-:Y:S02]  /*8d30*/  SEL R55, R55, RZ, P0 ;  /* 0x000000ff37377207 */ /* 0x000fe40000000000 */
[----:B------:R-:W-:Y:S01]  /*8d40*/  SEL R22, R22, RZ, P1 ;  /* 0x000000ff16167207 */ /* 0x000fe20000800000 */
[----:B------:R-:W-:Y:S08]  /*8d50*/  BRA.U UP0, `(.L_x_144) ;  /* 0xffffffcd005c7547 */ /* 0x000ff0000b83ffff */
[----:B------:R-:W-:-:S13]  /*8d60*/  R2UR UR4, R51 ;  /* 0x00000000330472ca */ /* 0x000fda00000e0000 */
[----:B------:R-:W-:-:S09]  /*8d70*/  UISETP.NE.AND UP0, UPT, UR4, URZ, UPT ;  /* 0x000000ff0400728c */ /* 0x000fd2000bf05270 */
[----:B------:R-:W-:Y:S05]  /*8d80*/  BRA.U !UP0, `(.L_x_145) ;  /* 0x0000000108487547 */ /* 0x000fea000b800000 */
[----:B------:R-:W2:Y:S02]  /*8d90*/  LDCU.64 UR4, c[0x0][0x890] ;  /* 0x00011200ff0477ac */ /* 0x000ea40008000a00 */
[----:B--2---:R-:W-:-:S04]  /*8da0*/  UISETP.NE.U32.AND UP0, UPT, UR4, URZ, UPT ;  /* 0x000000ff0400728c */ /* 0x004fc8000bf05070 */
[----:B------:R-:W-:-:S09]  /*8db0*/  UISETP.NE.AND.EX UP0, UPT, UR5, URZ, UPT, UP0 ;  /* 0x000000ff0500728c */ /* 0x000fd2000bf05300 */
[----:B------:R-:W-:Y:S05]  /*8dc0*/  BRA.U UP0, `(.L_x_146) ;  /* 0x00000001000c7547 */ /* 0x000fea000b800000 */
[----:B------:R-:W-:-:S13]  /*8dd0*/  FSETP.NEU.AND P0, PT, R27, RZ, PT ;  /* 0x000000ff1b00720b */ /* 0x000fda0003f0d000 */
[----:B------:R-:W-:Y:S05]  /*8de0*/  @!P0 EXIT ;  /* 0x000000000000894d */ /* 0x000fea0003800000 */
[----:B------:R-:W-:Y:S05]  /*8df0*/  BRA `(.L_x_145) ;  /* 0x00000000002c7947 */ /* 0x000fea0003800000 */
.L_x_146:
[----:B------:R-:W-:Y:S01]  /*8e00*/  ISETP.NE.AND P0, PT, R54, RZ, PT ;  /* 0x000000ff3600720c */ /* 0x000fe20003f05270 */
[----:B------:R-:W-:-:S12]  /*8e10*/  BSSY.RECONVERGENT B0, `(.L_x_145) ;  /* 0x0000009000007945 */ /* 0x000fd80003800200 */
[----:B------:R-:W-:Y:S05]  /*8e20*/  @P0 BRA `(.L_x_147) ;  /* 0x0000000000140947 */ /* 0x000fea0003800000 */
[----:B------:R-:W2:Y:S02]  /*8e30*/  LDCU.64 UR4, c[0x0][0x888] ;  /* 0x00011100ff0477ac */ /* 0x000ea40008000a00 */
[----:B--2---:R-:W-:-:S04]  /*8e40*/  ISETP.NE.U32.AND P0, PT, RZ, UR4, PT ;  /* 0x00000004ff007c0c */ /* 0x004fc8000bf05070 */
[----:B------:R-:W-:-:S13]  /*8e50*/  ISETP.NE.AND.EX P0, PT, RZ, UR5, PT, P0 ;  /* 0x00000005ff007c0c */ /* 0x000fda000bf05300 */
[----:B------:R-:W-:Y:S05]  /*8e60*/  @!P0 EXIT ;  /* 0x000000000000894d */ /* 0x000fea0003800000 */
[----:B------:R-:W-:Y:S05]  /*8e70*/  BRA `(.L_x_148) ;  /* 0x0000000000087947 */ /* 0x000fea0003800000 */
.L_x_147:
[----:B------:R-:W-:-:S13]  /*8e80*/  FSETP.NEU.AND P0, PT, R27, RZ, PT ;  /* 0x000000ff1b00720b */ /* 0x000fda0003f0d000 */
[----:B------:R-:W-:Y:S05]  /*8e90*/  @!P0 EXIT ;  /* 0x000000000000894d */ /* 0x000fea0003800000 */
.L_x_148:
[----:B------:R-:W-:Y:S05]  /*8ea0*/  BSYNC.RECONVERGENT B0 ;  /* 0x0000000000007941 */ /* 0x000fea0003800200 */
.L_x_145:
[----:B------:R-:W-:Y:S01]  /*8eb0*/  ULEA UR4, UR46, UR43, 0x3 ;  /* 0x0000002b2e047291 */ /* 0x000fe2000f8e18ff */
[----:B------:R-:W-:-:S04]  /*8ec0*/  DEPBAR.LE SB0, 0x0 ;  /* 0x000080000000791a */ /* 0x000fc80000000000 */
[----:B------:R-:W-:-:S04]  /*8ed0*/  UIADD3 UR4, UPT, UPT, UR4, 0x60, URZ ;  /* 0x0000006004047890 */ /* 0x000fc8000fffe0ff */
[----:B------:R-:W-:-:S09]  /*8ee0*/  UPRMT UR4, UR47, 0x654, UR4 ;  /* 0x000006542f047896 */ /* 0x000fd20008000004 */
[----:B------:R-:W-:Y:S01]  /*8ef0*/  SYNCS.ARRIVE.TRANS64.RED.A1T0 RZ, [UR4], RZ ;  /* 0x000000ffffff79a7 */ /* 0x000fe20008100404 */
[----:B------:R-:W-:Y:S05]  /*8f00*/  EXIT ;  /* 0x000000000000794d */ /* 0x000fea0003800000 */
.L_x_24:
[----:B--2---:R2:W3:Y:S02]  /*8f10*/  SYNCS.PHASECHK.TRANS64.TRYWAIT P0, [R0+URZ+0x100], R2 ;  /* 0x00010002000075a7 */ /* 0x0044e400080011ff */
[----:B---3--:R-:W-:Y:S05]  /*8f20*/  @!P0 NANOSLEEP.SYNCS 0x989680 ;  /* 0x009896800000895d */ /* 0x008fea0003900000 */
[----:B------:R-:W3:Y:S02]  /*8f30*/  @!P0 SYNCS.PHASECHK.TRANS64 P0, [R0+URZ+0x100], R2 ;  /* 0x00010002000085a7 */ /* 0x000ee400080010ff */
[----:B---3--:R-:W-:Y:S05]  /*8f40*/  @!P0 BRA `(.L_x_24) ;  /* 0xfffffffc00f08947 */ /* 0x008fea000383ffff */
[----:B------:R-:W-:Y:S05]  /*8f50*/  BRA `(.L_x_149) ;  /* 0xffffff8800cc7947 */ /* 0x000fea000383ffff */
.L_x_27:
[----:B-1----:R-:W-:-:S07]  /*8f60*/  MOV R0, UR33 ;  /* 0x0000002100007c02 */ /* 0x002fce0008000f00 */
.L_x_150:
[----:B-1----:R1:W2:Y:S02]  /*8f70*/  SYNCS.PHASECHK.TRANS64.TRYWAIT P0, [R0+URZ+0x20], R3 ;  /* 0x00002003000075a7 */ /* 0x0022a400080011ff */
[----:B--2---:R-:W-:Y:S05]  /*8f80*/  @!P0 NANOSLEEP.SYNCS 0x989680 ;  /* 0x009896800000895d */ /* 0x004fea0003900000 */
[----:B------:R-:W2:Y:S02]  /*8f90*/  @!P0 SYNCS.PHASECHK.TRANS64 P0, [R0+URZ+0x20], R3 ;  /* 0x00002003000085a7 */ /* 0x000ea400080010ff */
[----:B--2---:R-:W-:Y:S05]  /*8fa0*/  @!P0 BRA `(.L_x_150) ;  /* 0xfffffffc00f08947 */ /* 0x004fea000383ffff */
[----:B------:R-:W-:Y:S05]  /*8fb0*/  BRA `(.L_x_26) ;  /* 0xffffff8c00207947 */ /* 0x000fea000383ffff */
.L_x_34:
[----:B-1----:R-:W-:-:S07]  /*8fc0*/  MOV R0, UR17 ;  /* 0x0000001100007c02 */ /* 0x002fce0008000f00 */
.L_x_151:
[----:B-1----:R1:W2:Y:S02]  /*8fd0*/  SYNCS.PHASECHK.TRANS64.TRYWAIT P0, [R0+URZ+0x20], R3 ;  /* 0x00002003000075a7 */ /* 0x0022a400080011ff */
[----:B--2---:R-:W-:Y:S05]  /*8fe0*/  @!P0 NANOSLEEP.SYNCS 0x989680 ;  /* 0x009896800000895d */ /* 0x004fea0003900000 */
[----:B------:R-:W2:Y:S02]  /*8ff0*/  @!P0 SYNCS.PHASECHK.TRANS64 P0, [R0+URZ+0x20], R3 ;  /* 0x00002003000085a7 */ /* 0x000ea400080010ff */
[----:B--2---:R-:W-:Y:S05]  /*9000*/  @!P0 BRA `(.L_x_151) ;  /* 0xfffffffc00f08947 */ /* 0x004fea000383ffff */
[----:B------:R-:W-:Y:S05]  /*9010*/  BRA `(.L_x_33) ;  /* 0xffffff8c00e47947 */ /* 0x000fea000383ffff */
.L_x_39:
[----:B-1----:R1:W2:Y:S02]  /*9020*/  SYNCS.PHASECHK.TRANS64.TRYWAIT P0, [R3+URZ+0x90], R0 ;  /* 0x00009000030075a7 */ /* 0x0022a400080011ff */
[----:B--2---:R-:W-:Y:S05]  /*9030*/  @!P0 NANOSLEEP.SYNCS 0x989680 ;  /* 0x009896800000895d */ /* 0x004fea0003900000 */
[----:B------:R-:W2:Y:S02]  /*9040*/  @!P0 SYNCS.PHASECHK.TRANS64 P0, [R3+URZ+0x90], R0 ;  /* 0x00009000030085a7 */ /* 0x000ea400080010ff */
[----:B--2---:R-:W-:Y:S05]  /*9050*/  @!P0 BRA `(.L_x_39) ;  /* 0xfffffffc00f08947 */ /* 0x004fea000383ffff */
[----:B------:R-:W-:Y:S05]  /*9060*/  BRA `(.L_x_152) ;  /* 0xffffff9000907947 */ /* 0x000fea000383ffff */
.L_x_43:
[----:B------:R-:W-:-:S07]  /*9070*/  MOV R0, UR4 ;  /* 0x0000000400007c02 */ /* 0x000fce0008000f00 */
.L_x_153:
[----:B-1----:R1:W2:Y:S02]  /*9080*/  SYNCS.PHASECHK.TRANS64.TRYWAIT P0, [R0+URZ], R2 ;  /* 0x00000002000075a7 */ /* 0x0022a400080011ff */
[----:B--2---:R-:W-:Y:S05]  /*9090*/  @!P0 NANOSLEEP.SYNCS 0x989680 ;  /* 0x009896800000895d */ /* 0x004fea0003900000 */
[----:B------:R-:W2:Y:S02]  /*90a0*/  @!P0 SYNCS.PHASECHK.TRANS64 P0, [R0+URZ], R2 ;  /* 0x00000002000085a7 */ /* 0x000ea400080010ff */
[----:B--2---:R-:W-:Y:S05]  /*90b0*/  @!P0 BRA `(.L_x_153) ;  /* 0xfffffffc00f08947 */ /* 0x004fea000383ffff */
[----:B------:R-:W-:Y:S05]  /*90c0*/  BRA `(.L_x_154) ;  /* 0xffffff9800387947 */ /* 0x000fea000383ffff */
.L_x_44:
[----:B------:R-:W-:-:S07]  /*90d0*/  MOV R0, UR5 ;  /* 0x0000000500007c02 */ /* 0x000fce0008000f00 */
.L_x_155:
[----:B-1----:R1:W2:Y:S02]  /*90e0*/  SYNCS.PHASECHK.TRANS64.TRYWAIT P0, [R0+URZ], R3 ;  /* 0x00000003000075a7 */ /* 0x0022a400080011ff */
[----:B--2---:R-:W-:Y:S05]  /*90f0*/  @!P0 NANOSLEEP.SYNCS 0x989680 ;  /* 0x009896800000895d */ /* 0x004fea0003900000 */
[----:B------:R-:W2:Y:S02]  /*9100*/  @!P0 SYNCS.PHASECHK.TRANS64 P0, [R0+URZ], R3 ;  /* 0x00000003000085a7 */ /* 0x000ea400080010ff */
[----:B--2---:R-:W-:Y:S05]  /*9110*/  @!P0 BRA `(.L_x_155) ;  /* 0xfffffffc00f08947 */ /* 0x004fea000383ffff */
[----:B------:R-:W-:Y:S05]  /*9120*/  BRA `(.L_x_156) ;  /* 0xffffff9800447947 */ /* 0x000fea000383ffff */
.L_x_45:
[----:B------:R-:W-:-:S07]  /*9130*/  MOV R0, UR5 ;  /* 0x0000000500007c02 */ /* 0x000fce0008000f00 */
.L_x_157:
[----:B-1----:R1:W2:Y:S02]  /*9140*/  SYNCS.PHASECHK.TRANS64.TRYWAIT P0, [R0+URZ], R3 ;  /* 0x00000003000075a7 */ /* 0x0022a400080011ff */
[----:B--2---:R-:W-:Y:S05]  /*9150*/  @!P0 NANOSLEEP.SYNCS 0x989680 ;  /* 0x009896800000895d */ /* 0x004fea0003900000 */
[----:B------:R-:W2:Y:S02]  /*9160*/  @!P0 SYNCS.PHASECHK.TRANS64 P0, [R0+URZ], R3 ;  /* 0x00000003000085a7 */ /* 0x000ea400080010ff */
[----:B--2---:R-:W-:Y:S05]  /*9170*/  @!P0 BRA `(.L_x_157) ;  /* 0xfffffffc00f08947 */ /* 0x004fea000383ffff */
[----:B------:R-:W-:Y:S05]  /*9180*/  BRA `(.L_x_158) ;  /* 0xffffff9800507947 */ /* 0x000fea000383ffff */
.L_x_48:
[----:B--2---:R2:W3:Y:S02]  /*9190*/  SYNCS.PHASECHK.TRANS64.TRYWAIT P0, [R2+URZ+0xf0], R4 ;  /* 0x0000f004020075a7 */ /* 0x0044e400080011ff */
[----:B---3--:R-:W-:Y:S05]  /*91a0*/  @!P0 NANOSLEEP.SYNCS 0x989680 ;  /* 0x009896800000895d */ /* 0x008fea0003900000 */
[----:B------:R-:W3:Y:S02]  /*91b0*/  @!P0 SYNCS.PHASECHK.TRANS64 P0, [R2+URZ+0xf0], R4 ;  /* 0x0000f004020085a7 */ /* 0x000ee400080010ff */
[----:B---3--:R-:W-:Y:S05]  /*91c0*/  @!P0 BRA `(.L_x_48) ;  /* 0xfffffffc00f08947 */ /* 0x008fea000383ffff */
[----:B------:R-:W-:Y:S05]  /*91d0*/  BRA `(.L_x_159) ;  /* 0xffffff9800ac7947 */ /* 0x000fea000383ffff */
.L_x_49:
[----:B------:R-:W-:-:S07]  /*91e0*/  MOV R2, UR4 ;  /* 0x0000000400027c02 */ /* 0x000fce0008000f00 */
.L_x_160:
[----:B--2---:R2:W3:Y:S02]  /*91f0*/  SYNCS.PHASECHK.TRANS64.TRYWAIT P0, [R2+URZ+0xa0], R5 ;  /* 0x0000a005020075a7 */ /* 0x0044e400080011ff */
[----:B---3--:R-:W-:Y:S05]  /*9200*/  @!P0 NANOSLEEP.SYNCS 0x989680 ;  /* 0x009896800000895d */ /* 0x008fea0003900000 */
[----:B------:R-:W3:Y:S02]  /*9210*/  @!P0 SYNCS.PHASECHK.TRANS64 P0, [R2+URZ+0xa0], R5 ;  /* 0x0000a005020085a7 */ /* 0x000ee400080010ff */
[----:B---3--:R-:W-:Y:S05]  /*9220*/  @!P0 BRA `(.L_x_160) ;  /* 0xfffffffc00f08947 */ /* 0x008fea000383ffff */
[----:B------:R-:W-:Y:S05]  /*9230*/  BRA `(.L_x_161) ;  /* 0xffffff9800bc7947 */ /* 0x000fea000383ffff */
.L_x_50:
[----:B--2---:R2:W3:Y:S02]  /*9240*/  SYNCS.PHASECHK.TRANS64.TRYWAIT P1, [R2+URZ+0x90], R4 ;  /* 0x00009004020075a7 */ /* 0x0044e400080211ff */
[----:B---3--:R-:W-:Y:S05]  /*9250*/  @!P1 NANOSLEEP.SYNCS 0x989680 ;  /* 0x009896800000995d */ /* 0x008fea0003900000 */
[----:B------:R-:W3:Y:S02]  /*9260*/  @!P1 SYNCS.PHASECHK.TRANS64 P1, [R2+URZ+0x90], R4 ;  /* 0x00009004020095a7 */ /* 0x000ee400080210ff */
[----:B---3--:R-:W-:Y:S05]  /*9270*/  @!P1 BRA `(.L_x_50) ;  /* 0xfffffffc00f09947 */ /* 0x008fea000383ffff */
[----:B------:R-:W-:Y:S05]  /*9280*/  BRA `(.L_x_162) ;  /* 0xffffff9800ec7947 */ /* 0x000fea000383ffff */
.L_x_53:
[----:B------:R-:W-:-:S07]  /*9290*/  MOV R0, UR4 ;  /* 0x0000000400007c02 */ /* 0x000fce0008000f00 */
.L_x_163:
[----:B--2---:R2:W3:Y:S02]  /*92a0*/  SYNCS.PHASECHK.TRANS64.TRYWAIT P0, [R0+URZ+0xa0], R2 ;  /* 0x0000a002000075a7 */ /* 0x0044e400080011ff */
[----:B---3--:R-:W-:Y:S05]  /*92b0*/  @!P0 NANOSLEEP.SYNCS 0x989680 ;  /* 0x009896800000895d */ /* 0x008fea0003900000 */
[----:B------:R-:W3:Y:S02]  /*92c0*/  @!P0 SYNCS.PHASECHK.TRANS64 P0, [R0+URZ+0xa0], R2 ;  /* 0x0000a002000085a7 */ /* 0x000ee400080010ff */
[----:B---3--:R-:W-:Y:S05]  /*92d0*/  @!P0 BRA `(.L_x_163) ;  /* 0xfffffffc00f08947 */ /* 0x008fea000383ffff */
[----:B------:R-:W-:Y:S05]  /*92e0*/  BRA `(.L_x_52) ;  /* 0xffffff9c00407947 */ /* 0x000fea000383ffff */
.L_x_62:
[----:B--2---:R-:W-:-:S04]  /*92f0*/  MOV R5, UR5 ;  /* 0x0000000500057c02 */ /* 0x004fc80008000f00 */
[----:B------:R2:W3:Y:S03]  /*9300*/  SYNCS.PHASECHK.TRANS64.TRYWAIT P0, [R5+URZ+0x8], R6 ;  /* 0x00000806050075a7 */ /* 0x0004e600080011ff */
[----:B---3--:R-:W-:Y:S05]  /*9310*/  @!P0 NANOSLEEP.SYNCS 0x989680 ;  /* 0x009896800000895d */ /* 0x008fea0003900000 */
[----:B------:R-:W3:Y:S02]  /*9320*/  @!P0 SYNCS.PHASECHK.TRANS64 P0, [R5+URZ+0x8], R6 ;  /* 0x00000806050085a7 */ /* 0x000ee400080010ff */
[----:B---3--:R-:W-:Y:S05]  /*9330*/  @!P0 BRA `(.L_x_62) ;  /* 0xfffffffc00ec8947 */ /* 0x008fea000383ffff */
[----:B------:R-:W-:Y:S05]  /*9340*/  BRA `(.L_x_61) ;  /* 0xffffff9c00f47947 */ /* 0x000fea000383ffff */
.L_x_64:
[----:B------:R-:W-:Y:S01]  /*9350*/  BSSY B0, `(.L_x_164) ;  /* 0x0000006000007945 */ /* 0x000fe20003800000 */
[----:B------:R-:W-:-:S07]  /*9360*/  MOV R15, 0xffffffff ;  /* 0xffffffff000f7802 */ /* 0x000fce0000000f00 */
[----:B-12--5:R-:W-:Y:S05]  /*9370*/  WARPSYNC.COLLECTIVE R15, `(.L_x_165) ;  /* 0x000000000f0c7348 */ /* 0x026fea0003c00000 */
[----:B------:R-:W-:Y:S02]  /*9380*/  ELECT P6, UR79, PT ;  /* 0x00000000004f782f */ /* 0x000fe400038c0000 */
[----:B------:R-:W-:Y:S01]  /*9390*/  MOV R14, UR79 ;  /* 0x0000004f000e7c02 */ /* 0x000fe20008000f00 */
[----:B-12--5:R-:W-:Y:S10]  /*93a0*/  ENDCOLLECTIVE ;  /* 0x000000000000791b */ /* 0x026ff40003800000 */
.L_x_165:
[----:B------:R-:W-:Y:S05]  /*93b0*/  BSYNC B0 ;  /* 0x0000000000007941 */ /* 0x000fea0003800000 */
.L_x_164:
[----:B------:R-:W-:Y:S05]  /*93c0*/  BRA `(.L_x_166) ;  /* 0xffffffa000247947 */ /* 0x000fea000383ffff */
.L_x_66:
[----:B--2---:R-:W-:-:S04]  /*93d0*/  MOV R0, UR5 ;  /* 0x0000000500007c02 */ /* 0x004fc80008000f00 */
[----:B------:R2:W3:Y:S03]  /*93e0*/  SYNCS.PHASECHK.TRANS64.TRYWAIT P0, [R0+URZ+0x8], R4 ;  /* 0x00000804000075a7 */ /* 0x0004e600080011ff */
[----:B---3--:R-:W-:Y:S05]  /*93f0*/  @!P0 NANOSLEEP.SYNCS 0x989680 ;  /* 0x009896800000895d */ /* 0x008fea0003900000 */
[----:B------:R-:W3:Y:S02]  /*9400*/  @!P0 SYNCS.PHASECHK.TRANS64 P0, [R0+URZ+0x8], R4 ;  /* 0x00000804000085a7 */ /* 0x000ee400080010ff */
[----:B---3--:R-:W-:Y:S05]  /*9410*/  @!P0 BRA `(.L_x_66) ;  /* 0xfffffffc00ec8947 */ /* 0x008fea000383ffff */
[----:B------:R-:W-:Y:S05]  /*9420*/  BRA `(.L_x_65) ;  /* 0xffffffa000287947 */ /* 0x000fea000383ffff */
.L_x_67:
[----:B-1----:R1:W2:Y:S02]  /*9430*/  SYNCS.PHASECHK.TRANS64.TRYWAIT P0, [R0+URZ+0x90], R4 ;  /* 0x00009004000075a7 */ /* 0x0022a400080011ff */
[----:B--2---:R-:W-:Y:S05]  /*9440*/  @!P0 NANOSLEEP.SYNCS 0x989680 ;  /* 0x009896800000895d */ /* 0x004fea0003900000 */
[----:B------:R-:W2:Y:S02]  /*9450*/  @!P0 SYNCS.PHASECHK.TRANS64 P0, [R0+URZ+0x90], R4 ;  /* 0x00009004000085a7 */ /* 0x000ea400080010ff */
[----:B--2---:R-:W-:Y:S05]  /*9460*/  @!P0 BRA `(.L_x_67) ;  /* 0xfffffffc00f08947 */ /* 0x004fea000383ffff */
[----:B------:R-:W-:Y:S05]  /*9470*/  BRA `(.L_x_167) ;  /* 0xffffffa400107947 */ /* 0x000fea000383ffff */
.L_x_69:
[----:B------:R-:W-:-:S07]  /*9480*/  MOV R0, UR31 ;  /* 0x0000001f00007c02 */ /* 0x000fce0008000f00 */
.L_x_168:
[----:B-1----:R1:W2:Y:S02]  /*9490*/  SYNCS.PHASECHK.TRANS64.TRYWAIT P0, [R0+URZ+0xd0], R4 ;  /* 0x0000d004000075a7 */ /* 0x0022a400080011ff */
[----:B--2---:R-:W-:Y:S05]  /*94a0*/  @!P0 NANOSLEEP.SYNCS 0x989680 ;  /* 0x009896800000895d */ /* 0x004fea0003900000 */
[----:B------:R-:W2:Y:S02]  /*94b0*/  @!P0 SYNCS.PHASECHK.TRANS64 P0, [R0+URZ+0xd0], R4 ;  /* 0x0000d004000085a7 */ /* 0x000ea400080010ff */
[----:B--2---:R-:W-:Y:S05]  /*94c0*/  @!P0 BRA `(.L_x_168) ;  /* 0xfffffffc00f08947 */ /* 0x004fea000383ffff */
[----:B------:R-:W-:Y:S05]  /*94d0*/  BRA `(.L_x_169) ;  /* 0xffffffa4005c7947 */ /* 0x000fea000383ffff */
.L_x_72:
[----:B------:R-:W-:Y:S07]  /*94e0*/  MOV R0, UR5 ;  /* 0x0000000500007c02 */ /* 0x000fee0008000f00 */
.L_x_170:
[----:B-1----:R1:W2:Y:S02]  /*94f0*/  SYNCS.PHASECHK.TRANS64.TRYWAIT P0, [R0+URZ], R4 ;  /* 0x00000004000075a7 */ /* 0x0022a400080011ff */
[----:B--2---:R-:W-:Y:S05]  /*9500*/  @!P0 NANOSLEEP.SYNCS 0x989680 ;  /* 0x009896800000895d */ /* 0x004fea0003900000 */
[----:B------:R-:W2:Y:S02]  /*9510*/  @!P0 SYNCS.PHASECHK.TRANS64 P0, [R0+URZ], R4 ;  /* 0x00000004000085a7 */ /* 0x000ea400080010ff */
[----:B--2---:R-:W-:Y:S05]  /*9520*/  @!P0 BRA `(.L_x_170) ;  /* 0xfffffffc00f08947 */ /* 0x004fea000383ffff */
[----:B------:R-:W-:Y:S05]  /*9530*/  BRA `(.L_x_71) ;  /* 0xffffffa400707947 */ /* 0x000fea000383ffff */
.L_x_76:
[----:B-1----:R-:W-:-:S07]  /*9540*/  MOV R0, UR4 ;  /* 0x0000000400007c02 */ /* 0x002fce0008000f00 */
.L_x_171:
[----:B-1----:R1:W2:Y:S02]  /*9550*/  SYNCS.PHASECHK.TRANS64.TRYWAIT P0, [R0+URZ], R2 ;  /* 0x00000002000075a7 */ /* 0x0022a400080011ff */
[----:B--2---:R-:W-:Y:S05]  /*9560*/  @!P0 NANOSLEEP.SYNCS 0x989680 ;  /* 0x009896800000895d */ /* 0x004fea0003900000 */
[----:B------:R-:W2:Y:S02]  /*9570*/  @!P0 SYNCS.PHASECHK.TRANS64 P0, [R0+URZ], R2 ;  /* 0x00000002000085a7 */ /* 0x000ea400080010ff */
[----:B--2---:R-:W-:Y:S05]  /*9580*/  @!P0 BRA `(.L_x_171) ;  /* 0xfffffffc00f08947 */ /* 0x004fea000383ffff */
[----:B------:R-:W-:Y:S05]  /*9590*/  BRA `(.L_x_172) ;  /* 0xffffffa800647947 */ /* 0x000fea000383ffff */
.L_x_77:
[----:B------:R-:W-:-:S07]  /*95a0*/  MOV R0, UR5 ;  /* 0x0000000500007c02 */ /* 0x000fce0008000f00 */
.L_x_173:
[----:B-1----:R1:W2:Y:S02]  /*95b0*/  SYNCS.PHASECHK.TRANS64.TRYWAIT P0, [R0+URZ], R3 ;  /* 0x00000003000075a7 */ /* 0x0022a400080011ff */
[----:B--2---:R-:W-:Y:S05]  /*95c0*/  @!P0 NANOSLEEP.SYNCS 0x989680 ;  /* 0x009896800000895d */ /* 0x004fea0003900000 */
[----:B------:R-:W2:Y:S02]  /*95d0*/  @!P0 SYNCS.PHASECHK.TRANS64 P0, [R0+URZ], R3 ;  /* 0x00000003000085a7 */ /* 0x000ea400080010ff */
[----:B--2---:R-:W-:Y:S05]  /*95e0*/  @!P0 BRA `(.L_x_173) ;  /* 0xfffffffc00f08947 */ /* 0x004fea000383ffff */
[----:B------:R-:W-:Y:S05]  /*95f0*/  BRA `(.L_x_174) ;  /* 0xffffffa800707947 */ /* 0x000fea000383ffff */
.L_x_78:
[----:B------:R-:W-:-:S07]  /*9600*/  MOV R0, UR5 ;  /* 0x0000000500007c02 */ /* 0x000fce0008000f00 */
.L_x_175:
[----:B-1----:R1:W2:Y:S02]  /*9610*/  SYNCS.PHASECHK.TRANS64.TRYWAIT P0, [R0+URZ], R3 ;  /* 0x00000003000075a7 */ /* 0x0022a400080011ff */
[----:B--2---:R-:W-:Y:S05]  /*9620*/  @!P0 NANOSLEEP.SYNCS 0x989680 ;  /* 0x009896800000895d */ /* 0x004fea0003900000 */
[----:B------:R-:W2:Y:S02]  /*9630*/  @!P0 SYNCS.PHASECHK.TRANS64 P0, [R0+URZ], R3 ;  /* 0x00000003000085a7 */ /* 0x000ea400080010ff */
[----:B--2---:R-:W-:Y:S05]  /*9640*/  @!P0 BRA `(.L_x_175) ;  /* 0xfffffffc00f08947 */ /* 0x004fea000383ffff */
[----:B------:R-:W-:Y:S05]  /*9650*/  BRA `(.L_x_176) ;  /* 0xffffffa8007c7947 */ /* 0x000fea000383ffff */
.L_x_81:
[----:B------:R-:W-:-:S07]  /*9660*/  MOV R0, UR26 ;  /* 0x0000001a00007c02 */ /* 0x000fce0008000f00 */
.L_x_177:
[----:B-1----:R1:W2:Y:S02]  /*9670*/  SYNCS.PHASECHK.TRANS64.TRYWAIT P1, [R0+URZ+0x110], R2 ;  /* 0x00011002000075a7 */ /* 0x0022a400080211ff */
[----:B--2---:R-:W-:Y:S05]  /*9680*/  @!P1 NANOSLEEP.SYNCS 0x989680 ;  /* 0x009896800000995d */ /* 0x004fea0003900000 */
[----:B------:R-:W2:Y:S02]  /*9690*/  @!P1 SYNCS.PHASECHK.TRANS64 P1, [R0+URZ+0x110], R2 ;  /* 0x00011002000095a7 */ /* 0x000ea400080210ff */
[----:B--2---:R-:W-:Y:S05]  /*96a0*/  @!P1 BRA `(.L_x_177) ;  /* 0xfffffffc00f09947 */ /* 0x004fea000383ffff */
[----:B------:R-:W-:Y:S05]  /*96b0*/  BRA `(.L_x_178) ;  /* 0xffffffa800c87947 */ /* 0x000fea000383ffff */
.L_x_86:
[----:B--2---:R2:W3:Y:S02]  /*96c0*/  SYNCS.PHASECHK.TRANS64.TRYWAIT P0, [R8+URZ+0x90], R0 ;  /* 0x00009000080075a7 */ /* 0x0044e400080011ff */
[----:B---3--:R-:W-:Y:S05]  /*96d0*/  @!P0 NANOSLEEP.SYNCS 0x989680 ;  /* 0x009896800000895d */ /* 0x008fea0003900000 */
[----:B------:R-:W3:Y:S02]  /*96e0*/  @!P0 SYNCS.PHASECHK.TRANS64 P0, [R8+URZ+0x90], R0 ;  /* 0x00009000080085a7 */ /* 0x000ee400080010ff */
[----:B---3--:R-:W-:Y:S05]  /*96f0*/  @!P0 BRA `(.L_x_86) ;  /* 0xfffffffc00f08947 */ /* 0x008fea000383ffff */
[----:B------:R-:W-:Y:S05]  /*9700*/  BRA `(.L_x_179) ;  /* 0xffffffb000007947 */ /* 0x000fea000383ffff */
.L_x_89:
[----:B--2---:R-:W-:Y:S07]  /*9710*/  MOV R0, UR21 ;  /* 0x0000001500007c02 */ /* 0x004fee0008000f00 */
.L_x_180:
[----:B--2---:R2:W3:Y:S02]  /*9720*/  SYNCS.PHASECHK.TRANS64.TRYWAIT P1, [R0+URZ+0x88], R2 ;  /* 0x00008802000075a7 */ /* 0x0044e400080211ff */
[----:B---3--:R-:W-:Y:S05]  /*9730*/  @!P1 NANOSLEEP.SYNCS 0x989680 ;  /* 0x009896800000995d */ /* 0x008fea0003900000 */
[----:B------:R-:W3:Y:S02]  /*9740*/  @!P1 SYNCS.PHASECHK.TRANS64 P1, [R0+URZ+0x88], R2 ;  /* 0x00008802000095a7 */ /* 0x000ee400080210ff */
[----:B---3--:R-:W-:Y:S05]  /*9750*/  @!P1 BRA `(.L_x_180) ;  /* 0xfffffffc00f09947 */ /* 0x008fea000383ffff */
[----:B------:R-:W-:Y:S05]  /*9760*/  BRA `(.L_x_88) ;  /* 0xffffffb4007c7947 */ /* 0x000fea000383ffff */
.L_x_92:
[----:B--2---:R-:W-:Y:S07]  /*9770*/  MOV R0, UR21 ;  /* 0x0000001500007c02 */ /* 0x004fee0008000f00 */
.L_x_181:
[----:B--2---:R2:W3:Y:S02]  /*9780*/  SYNCS.PHASECHK.TRANS64.TRYWAIT P0, [R0+URZ+0x60], R4 ;  /* 0x00006004000075a7 */ /* 0x0044e400080011ff */
[----:B---3--:R-:W-:Y:S05]  /*9790*/  @!P0 NANOSLEEP.SYNCS 0x989680 ;  /* 0x009896800000895d */ /* 0x008fea0003900000 */
[----:B------:R-:W3:Y:S02]  /*97a0*/  @!P0 SYNCS.PHASECHK.TRANS64 P0, [R0+URZ+0x60], R4 ;  /* 0x00006004000085a7 */ /* 0x000ee400080010ff */
[----:B---3--:R-:W-:Y:S05]  /*97b0*/  @!P0 BRA `(.L_x_181) ;  /* 0xfffffffc00f08947 */ /* 0x008fea000383ffff */
[----:B------:R-:W-:Y:S05]  /*97c0*/  BRA `(.L_x_182) ;  /* 0xffffffb400d47947 */ /* 0x000fea000383ffff */
.L_x_93:
[----:B------:R-:W-:Y:S07]  /*97d0*/  MOV R0, UR21 ;  /* 0x0000001500007c02 */ /* 0x000fee0008000f00 */
.L_x_183:
[----:B--2---:R2:W3:Y:S02]  /*97e0*/  SYNCS.PHASECHK.TRANS64.TRYWAIT P0, [R0+URZ+0x68], R4 ;  /* 0x00006804000075a7 */ /* 0x0044e400080011ff */
[----:B---3--:R-:W-:Y:S05]  /*97f0*/  @!P0 NANOSLEEP.SYNCS 0x989680 ;  /* 0x009896800000895d */ /* 0x008fea0003900000 */
[----:B------:R-:W3:Y:S02]  /*9800*/  @!P0 SYNCS.PHASECHK.TRANS64 P0, [R0+URZ+0x68], R4 ;  /* 0x00006804000085a7 */ /* 0x000ee400080010ff */
[----:B---3--:R-:W-:Y:S05]  /*9810*/  @!P0 BRA `(.L_x_183) ;  /* 0xfffffffc00f08947 */ /* 0x008fea000383ffff */
[----:B------:R-:W-:Y:S05]  /*9820*/  BRA `(.L_x_184) ;  /* 0xffffffb800307947 */ /* 0x000fea000383ffff */
.L_x_94:
[----:B------:R-:W-:Y:S07]  /*9830*/  MOV R0, UR21 ;  /* 0x0000001500007c02 */ /* 0x000fee0008000f00 */
.L_x_185:
[----:B--2---:R2:W3:Y:S02]  /*9840*/  SYNCS.PHASECHK.TRANS64.TRYWAIT P0, [R0+URZ+0x70], R4 ;  /* 0x00007004000075a7 */ /* 0x0044e400080011ff */
[----:B---3--:R-:W-:Y:S05]  /*9850*/  @!P0 NANOSLEEP.SYNCS 0x989680 ;  /* 0x009896800000895d */ /* 0x008fea0003900000 */
[----:B------:R-:W3:Y:S02]  /*9860*/  @!P0 SYNCS.PHASECHK.TRANS64 P0, [R0+URZ+0x70], R4 ;  /* 0x00007004000085a7 */ /* 0x000ee400080010ff */
[----:B---3--:R-:W-:Y:S05]  /*9870*/  @!P0 BRA `(.L_x_185) ;  /* 0xfffffffc00f08947 */ /* 0x008fea000383ffff */
[----:B------:R-:W-:Y:S05]  /*9880*/  BRA `(.L_x_186) ;  /* 0xffffffb800907947 */ /* 0x000fea000383ffff */
.L_x_95:
[----:B------:R-:W-:Y:S07]  /*9890*/  MOV R0, UR21 ;  /* 0x0000001500007c02 */ /* 0x000fee0008000f00 */
.L_x_187:
[----:B--2---:R2:W3:Y:S02]  /*98a0*/  SYNCS.PHASECHK.TRANS64.TRYWAIT P0, [R0+URZ+0x78], R4 ;  /* 0x00007804000075a7 */ /* 0x0044e400080011ff */
[----:B---3--:R-:W-:Y:S05]  /*98b0*/  @!P0 NANOSLEEP.SYNCS 0x989680 ;  /* 0x009896800000895d */ /* 0x008fea0003900000 */
[----:B------:R-:W3:Y:S02]  /*98c0*/  @!P0 SYNCS.PHASECHK.TRANS64 P0, [R0+URZ+0x78], R4 ;  /* 0x00007804000085a7 */ /* 0x000ee400080010ff */
[----:B---3--:R-:W-:Y:S05]  /*98d0*/  @!P0 BRA `(.L_x_187) ;  /* 0xfffffffc00f08947 */ /* 0x008fea000383ffff */
[----:B------:R-:W-:Y:S05]  /*98e0*/  BRA `(.L_x_188) ;  /* 0xffffffb800f87947 */ /* 0x000fea000383ffff */
.L_x_97:
[----:B------:R-:W-:-:S07]  /*98f0*/  MOV R0, UR21 ;  /* 0x0000001500007c02 */ /* 0x000fce0008000f00 */
.L_x_189:
[----:B---3--:R3:W4:Y:S02]  /*9900*/  SYNCS.PHASECHK.TRANS64.TRYWAIT P0, [R0+URZ+0x60], R2 ;  /* 0x00006002000075a7 */ /* 0x00872400080011ff */
[----:B----4-:R-:W-:Y:S05]  /*9910*/  @!P0 NANOSLEEP.SYNCS 0x989680 ;  /* 0x009896800000895d */ /* 0x010fea0003900000 */
[----:B------:R-:W4:Y:S02]  /*9920*/  @!P0 SYNCS.PHASECHK.TRANS64 P0, [R0+URZ+0x60], R2 ;  /* 0x00006002000085a7 */ /* 0x000f2400080010ff */
[----:B----4-:R-:W-:Y:S05]  /*9930*/  @!P0 BRA `(.L_x_189) ;  /* 0xfffffffc00f08947 */ /* 0x010fea000383ffff */
[----:B------:R-:W-:Y:S05]  /*9940*/  BRA `(.L_x_190) ;  /* 0xffffffbc00847947 */ /* 0x000fea000383ffff */
.L_x_98:
[----:B---3--:R-:W-:-:S07]  /*9950*/  MOV R0, UR21 ;  /* 0x0000001500007c02 */ /* 0x008fce0008000f00 */
.L_x_191:
[----:B---3--:R3:W4:Y:S02]  /*9960*/  SYNCS.PHASECHK.TRANS64.TRYWAIT P0, [R0+URZ+0x68], R2 ;  /* 0x00006802000075a7 */ /* 0x00872400080011ff */
[----:B----4-:R-:W-:Y:S05]  /*9970*/  @!P0 NANOSLEEP.SYNCS 0x989680 ;  /* 0x009896800000895d */ /* 0x010fea0003900000 */
[----:B------:R-:W4:Y:S02]  /*9980*/  @!P0 SYNCS.PHASECHK.TRANS64 P0, [R0+URZ+0x68], R2 ;  /* 0x00006802000085a7 */ /* 0x000f2400080010ff */
[----:B----4-:R-:W-:Y:S05]  /*9990*/  @!P0 BRA `(.L_x_191) ;  /* 0xfffffffc00f08947 */ /* 0x010fea000383ffff */
[----:B------:R-:W-:Y:S05]  /*99a0*/  BRA `(.L_x_192) ;  /* 0xffffffbc00747947 */ /* 0x000fea000383ffff */
.L_x_99:
[----:B---3--:R-:W-:-:S07]  /*99b0*/  MOV R0, UR21 ;  /* 0x0000001500007c02 */ /* 0x008fce0008000f00 */
.L_x_193:
[----:B---3--:R3:W4:Y:S02]  /*99c0*/  SYNCS.PHASECHK.TRANS64.TRYWAIT P0, [R0+URZ+0x70], R2 ;  /* 0x00007002000075a7 */ /* 0x00872400080011ff */
[----:B----4-:R-:W-:Y:S05]  /*99d0*/  @!P0 NANOSLEEP.SYNCS 0x989680 ;  /* 0x009896800000895d */ /* 0x010fea0003900000 */
[----:B------:R-:W4:Y:S02]  /*99e0*/  @!P0 SYNCS.PHASECHK.TRANS64 P0, [R0+URZ+0x70], R2 ;  /* 0x00007002000085a7 */ /* 0x000f2400080010ff */
[----:B----4-:R-:W-:Y:S05]  /*99f0*/  @!P0 BRA `(.L_x_193) ;  /* 0xfffffffc00f08947 */ /* 0x010fea000383ffff */
[----:B------:R-:W-:Y:S05]  /*9a00*/  BRA `(.L_x_194) ;  /* 0xffffffbc00647947 */ /* 0x000fea000383ffff */
.L_x_101:
[----:B-1----:R1:W2:Y:S02]  /*9a10*/  SYNCS.PHASECHK.TRANS64.TRYWAIT P0, [R3+URZ+0x90], R0 ;  /* 0x00009000030075a7 */ /* 0x0022a400080011ff */
[----:B--2---:R-:W-:Y:S05]  /*9a20*/  @!P0 NANOSLEEP.SYNCS 0x989680 ;  /* 0x009896800000895d */ /* 0x004fea0003900000 */
[----:B------:R-:W2:Y:S02]  /*9a30*/  @!P0 SYNCS.PHASECHK.TRANS64 P0, [R3+URZ+0x90], R0 ;  /* 0x00009000030085a7 */ /* 0x000ea400080010ff */
[----:B--2---:R-:W-:Y:S05]  /*9a40*/  @!P0 BRA `(.L_x_101) ;  /* 0xfffffffc00f08947 */ /* 0x004fea000383ffff */
[----:B------:R-:W-:Y:S05]  /*9a50*/  BRA `(.L_x_195) ;  /* 0xffffffc000307947 */ /* 0x000fea000383ffff */
.L_x_112:
[----:B-1----:R-:W-:Y:S04]  /*9a60*/  MOV R2, UR43 ;  /* 0x0000002b00027c02 */ /* 0x002fe80008000f00 */
[----:B------:R1:W2:Y:S03]  /*9a70*/  SYNCS.PHASECHK.TRANS64.TRYWAIT P1, [R2+URZ+0x40], R3 ;  /* 0x00004003020075a7 */ /* 0x0002a600080211ff */
[----:B--2---:R-:W-:Y:S05]  /*9a80*/  @!P1 NANOSLEEP.SYNCS 0x989680 ;  /* 0x009896800000995d */ /* 0x004fea0003900000 */
[----:B------:R-:W2:Y:S02]  /*9a90*/  @!P1 SYNCS.PHASECHK.TRANS64 P1, [R2+URZ+0x40], R3 ;  /* 0x00004003020095a7 */ /* 0x000ea400080210ff */
[----:B--2---:R-:W-:Y:S05]  /*9aa0*/  @!P1 BRA `(.L_x_112) ;  /* 0xfffffffc00ec9947 */ /* 0x004fea000383ffff */
[----:B------:R-:W-:Y:S05]  /*9ab0*/  BRA `(.L_x_111) ;  /* 0xffffffcc009c7947 */ /* 0x000fea000383ffff */
.L_x_114:
[----:B-1----:R1:W4:Y:S02]  /*9ac0*/  SYNCS.PHASECHK.TRANS64.TRYWAIT P0, [R53+URZ+0xb0], R0 ;  /* 0x0000b000350075a7 */ /* 0x00232400080011ff */
[----:B----4-:R-:W-:Y:S05]  /*9ad0*/  @!P0 NANOSLEEP.SYNCS 0x989680 ;  /* 0x009896800000895d */ /* 0x010fea0003900000 */
[----:B------:R-:W4:Y:S02]  /*9ae0*/  @!P0 SYNCS.PHASECHK.TRANS64 P0, [R53+URZ+0xb0], R0 ;  /* 0x0000b000350085a7 */ /* 0x000f2400080010ff */
[----:B----4-:R-:W-:Y:S05]  /*9af0*/  @!P0 BRA `(.L_x_114) ;  /* 0xfffffffc00f08947 */ /* 0x010fea000383ffff */
[----:B------:R-:W-:Y:S05]  /*9b00*/  BRA `(.L_x_113) ;  /* 0xffffffcc00bc7947 */ /* 0x000fea000383ffff */
.L_x_123:
[----:B--2---:R2:W3:Y:S02]  /*9b10*/  SYNCS.PHASECHK.TRANS64.TRYWAIT P0, [R2+URZ+0x40], R0 ;  /* 0x00004000020075a7 */ /* 0x0044e400080011ff */
[----:B---3--:R-:W-:Y:S05]  /*9b20*/  @!P0 NANOSLEEP.SYNCS 0x989680 ;  /* 0x009896800000895d */ /* 0x008fea0003900000 */
[----:B------:R-:W3:Y:S02]  /*9b30*/  @!P0 SYNCS.PHASECHK.TRANS64 P0, [R2+URZ+0x40], R0 ;  /* 0x00004000020085a7 */ /* 0x000ee400080010ff */
[----:B---3--:R-:W-:Y:S05]  /*9b40*/  @!P0 BRA `(.L_x_123) ;  /* 0xfffffffc00f08947 */ /* 0x008fea000383ffff */
[----:B------:R-:W-:Y:S05]  /*9b50*/  BRA `(.L_x_122) ;  /* 0xffffffd400cc7947 */ /* 0x000fea000383ffff */
.L_x_131:
[----:B--2---:R2:W3:Y:S02]  /*9b60*/  SYNCS.PHASECHK.TRANS64.TRYWAIT P0, [R2+URZ+0x40], R4 ;  /* 0x00004004020075a7 */ /* 0x0044e400080011ff */
[----:B---3--:R-:W-:Y:S05]  /*9b70*/  @!P0 NANOSLEEP.SYNCS 0x989680 ;  /* 0x009896800000895d */ /* 0x008fea0003900000 */
[----:B------:R-:W3:Y:S02]  /*9b80*/  @!P0 SYNCS.PHASECHK.TRANS64 P0, [R2+URZ+0x40], R4 ;  /* 0x00004004020085a7 */ /* 0x000ee400080010ff */
[----:B---3--:R-:W-:Y:S05]  /*9b90*/  @!P0 BRA `(.L_x_131) ;  /* 0xfffffffc00f08947 */ /* 0x008fea000383ffff */
[----:B------:R-:W-:Y:S05]  /*9ba0*/  BRA `(.L_x_130) ;  /* 0xffffffdc00ec7947 */ /* 0x000fea000383ffff */
.L_x_139:
[----:B--2---:R2:W3:Y:S02]  /*9bb0*/  SYNCS.PHASECHK.TRANS64.TRYWAIT P0, [R3+URZ+0x40], R0 ;  /* 0x00004000030075a7 */ /* 0x0044e400080011ff */
[----:B---3--:R-:W-:Y:S05]  /*9bc0*/  @!P0 NANOSLEEP.SYNCS 0x989680 ;  /* 0x009896800000895d */ /* 0x008fea0003900000 */
[----:B------:R-:W3:Y:S02]  /*9bd0*/  @!P0 SYNCS.PHASECHK.TRANS64 P0, [R3+URZ+0x40], R0 ;  /* 0x00004000030085a7 */ /* 0x000ee400080010ff */
[----:B---3--:R-:W-:Y:S05]  /*9be0*/  @!P0 BRA `(.L_x_139) ;  /* 0xfffffffc00f08947 */ /* 0x008fea000383ffff */
[----:B------:R-:W-:Y:S05]  /*9bf0*/  BRA `(.L_x_138) ;  /* 0xffffffe8000c7947 */ /* 0x000fea000383ffff */
        .weak           $__internal_0_$__cuda_sm10x_tcgen05_guardrail_trap_col_being_dealloced_not_returned_by_alloc
        .type           $__internal_0_$__cuda_sm10x_tcgen05_guardrail_trap_col_being_dealloced_not_returned_by_alloc,@function
        .size           $__internal_0_$__cuda_sm10x_tcgen05_guardrail_trap_col_being_dealloced_not_returned_by_alloc,($__internal_1_$__cuda_sm10x_tcgen05_guardrail_trap_phase_invalid_during_alloc - $__internal_0_$__cuda_sm10x_tcgen05_guardrail_trap_col_being_dealloced_not_returned_by_alloc)
$__internal_0_$__cuda_sm10x_tcgen05_guardrail_trap_col_being_dealloced_not_returned_by_alloc:
[----:B------:R-:W-:Y:S05]  /*9c00*/  BPT.TRAP 0x1 ;  /* 0x000000040000795c */ /* 0x000fea0000300000 */
[----:B------:R-:W-:-:S04]  /*9c10*/  HFMA2 R3, -RZ, RZ, 0, 0 ;  /* 0x00000000ff037431 */ /* 0x000fc800000001ff */
[----:B------:R-:W-:Y:S05]  /*9c20*/  RET.REL.NODEC R2 `(_ZN7cutlass13device_kernelINS_4gemm6kernel13GemmUniversalIN4cute5tupleIJiiiiEEENS1_10collective13CollectiveMmaINS1_35MainloopSm100TmaUmmaWarpSpecializedILi4ELi2ELi4ENS5_IJNS4_1CILi8EEENSA_ILi1EEESC_EEEEENS5_IJNSA_ILi128EEESF_NSA_ILi64EEEEEENS_6half_tENS5_IJSC_llEEESI_NS5_IJlSC_lEEENS4_8TiledMMAINS4_8MMA_AtomIJNS4_26SM100_MMA_F16BF16_2x1SM_SSISI_SI_fLi128ELi128ELNS4_4UMMA5MajorE1ELSP_0ELNSO_7ScaleInE0ELSQ_0EEEEEENS4_6LayoutINS5_IJSC_SC_SC_EEENS5_IJNSA_ILi0EEESV_SV_EEEEENS5_IJNS4_10UnderscoreESY_SY_EEEEENS4_18SM100_TMA_2SM_LOADENS4_14ComposedLayoutINS4_7SwizzleILi3ELi4ELi3EEENS4_18smem_ptr_flag_bitsILi16EEENST_INS5_IJSG_SB_EEENS5_IJSC_SG_EEEEEEEvNS4_8identityENS4_28SM100_TMA_2SM_LOAD_MULTICASTENS12_IS14_S16_NST_INS5_IJSB_SG_EEENS5_IJSG_SC_EEEEEEEvS1B_EENS_8epilogue10collective18CollectiveEpilogueINS1I_23Sm100TmaWarpSpecializedILi4ELi2ELi16ELb1ELb0EEEJNS5_IJSG_SF_SG_EEENS5_IJNST_ISG_SC_EENST_INS5_IJNSA_ILi16EEENSA_ILi2EEEEEES18_EEEEESI_SK_SI_SK_NS1I_6fusion15FusionCallbacksIS1M_NS1U_17LinearCombinationISI_fSI_fLNS_15FloatRoundStyleE2EEES1N_S1T_JEEENS4_5SM1004TMEM4LOAD26SM100_TMEM_LOAD_32dp32b16xENS4_13SM90_TMA_LOADENS12_INS13_ILi1ELi4ELi3EEES16_NST_INS5_IJSB_S1P_EEENS5_IJS1P_SC_EEEEEEENS4_39AutoVectorizingCopyWithAssumedAlignmentILi128EEENS4_14SM90_TMA_STOREES29_S2B_S2B_EEEvvEEEEvNT_6ParamsE) ;  /* 0xffffff6002f47950 */ /* 0x000fea0003c3ffff */
        .weak           $__internal_1_$__cuda_sm10x_tcgen05_guardrail_trap_phase_invalid_during_alloc
        .type           $__internal_1_$__cuda_sm10x_tcgen05_guardrail_trap_phase_invalid_during_alloc,@function
        .size           $__internal_1_$__cuda_sm10x_tcgen05_guardrail_trap_phase_invalid_during_alloc,($__internal_2_$__cuda_sm10x_tcgen05_guardrail_trap_unallocated_columns_being_dealloced - $__internal_1_$__cuda_sm10x_tcgen05_guardrail_trap_phase_invalid_during_alloc)
$__internal_1_$__cuda_sm10x_tcgen05_guardrail_trap_phase_invalid_during_alloc:
[----:B------:R-:W-:Y:S05]  /*9c30*/  BPT.TRAP 0x1 ;  /* 0x000000040000795c */ /* 0x000fea0000300000 */
[----:B------:R-:W-:-:S04]  /*9c40*/  MOV R5, 0x0 ;  /* 0x0000000000057802 */ /* 0x000fc80000000f00 */
[----:B------:R-:W-:Y:S05]  /*9c50*/  RET.REL.NODEC R4 `(_ZN7cutlass13device_kernelINS_4gemm6kernel13GemmUniversalIN4cute5tupleIJiiiiEEENS1_10collective13CollectiveMmaINS1_35MainloopSm100TmaUmmaWarpSpecializedILi4ELi2ELi4ENS5_IJNS4_1CILi8EEENSA_ILi1EEESC_EEEEENS5_IJNSA_ILi128EEESF_NSA_ILi64EEEEEENS_6half_tENS5_IJSC_llEEESI_NS5_IJlSC_lEEENS4_8TiledMMAINS4_8MMA_AtomIJNS4_26SM100_MMA_F16BF16_2x1SM_SSISI_SI_fLi128ELi128ELNS4_4UMMA5MajorE1ELSP_0ELNSO_7ScaleInE0ELSQ_0EEEEEENS4_6LayoutINS5_IJSC_SC_SC_EEENS5_IJNSA_ILi0EEESV_SV_EEEEENS5_IJNS4_10UnderscoreESY_SY_EEEEENS4_18SM100_TMA_2SM_LOADENS4_14ComposedLayoutINS4_7SwizzleILi3ELi4ELi3EEENS4_18smem_ptr_flag_bitsILi16EEENST_INS5_IJSG_SB_EEENS5_IJSC_SG_EEEEEEEvNS4_8identityENS4_28SM100_TMA_2SM_LOAD_MULTICASTENS12_IS14_S16_NST_INS5_IJSB_SG_EEENS5_IJSG_SC_EEEEEEEvS1B_EENS_8epilogue10collective18CollectiveEpilogueINS1I_23Sm100TmaWarpSpecializedILi4ELi2ELi16ELb1ELb0EEEJNS5_IJSG_SF_SG_EEENS5_IJNST_ISG_SC_EENST_INS5_IJNSA_ILi16EEENSA_ILi2EEEEEES18_EEEEESI_SK_SI_SK_NS1I_6fusion15FusionCallbacksIS1M_NS1U_17LinearCombinationISI_fSI_fLNS_15FloatRoundStyleE2EEES1N_S1T_JEEENS4_5SM1004TMEM4LOAD26SM100_TMEM_LOAD_32dp32b16xENS4_13SM90_TMA_LOADENS12_INS13_ILi1ELi4ELi3EEES16_NST_INS5_IJSB_S1P_EEENS5_IJS1P_SC_EEEEEEENS4_39AutoVectorizingCopyWithAssumedAlignmentILi128EEENS4_14SM90_TMA_STOREES29_S2B_S2B_EEEvvEEEEvNT_6ParamsE) ;  /* 0xffffff6004e87950 */ /* 0x000fea0003c3ffff */
        .weak           $__internal_2_$__cuda_sm10x_tcgen05_guardrail_trap_unallocated_columns_being_dealloced
        .type           $__internal_2_$__cuda_sm10x_tcgen05_guardrail_trap_unallocated_columns_being_dealloced,@function
        .size           $__internal_2_$__cuda_sm10x_tcgen05_guardrail_trap_unallocated_columns_being_dealloced,(.L_x_197 - $__internal_2_$__cuda_sm10x_tcgen05_guardrail_trap_unallocated_columns_being_dealloced)
$__internal_2_$__cuda_sm10x_tcgen05_guardrail_trap_unallocated_columns_being_dealloced:
[----:B------:R-:W-:Y:S05]  /*9c60*/  BPT.TRAP 0x1 ;  /* 0x000000040000795c */ /* 0x000fea0000300000 */
[----:B------:R-:W-:-:S04]  /*9c70*/  HFMA2 R3, -RZ, RZ, 0, 0 ;  /* 0x00000000ff037431 */ /* 0x000fc800000001ff */
[----:B------:R-:W-:Y:S05]  /*9c80*/  RET.REL.NODEC R2 `(_ZN7cutlass13device_kernelINS_4gemm6kernel13GemmUniversalIN4cute5tupleIJiiiiEEENS1_10collective13CollectiveMmaINS1_35MainloopSm100TmaUmmaWarpSpecializedILi4ELi2ELi4ENS5_IJNS4_1CILi8EEENSA_ILi1EEESC_EEEEENS5_IJNSA_ILi128EEESF_NSA_ILi64EEEEEENS_6half_tENS5_IJSC_llEEESI_NS5_IJlSC_lEEENS4_8TiledMMAINS4_8MMA_AtomIJNS4_26SM100_MMA_F16BF16_2x1SM_SSISI_SI_fLi128ELi128ELNS4_4UMMA5MajorE1ELSP_0ELNSO_7ScaleInE0ELSQ_0EEEEEENS4_6LayoutINS5_IJSC_SC_SC_EEENS5_IJNSA_ILi0EEESV_SV_EEEEENS5_IJNS4_10UnderscoreESY_SY_EEEEENS4_18SM100_TMA_2SM_LOADENS4_14ComposedLayoutINS4_7SwizzleILi3ELi4ELi3EEENS4_18smem_ptr_flag_bitsILi16EEENST_INS5_IJSG_SB_EEENS5_IJSC_SG_EEEEEEEvNS4_8identityENS4_28SM100_TMA_2SM_LOAD_MULTICASTENS12_IS14_S16_NST_INS5_IJSB_SG_EEENS5_IJSG_SC_EEEEEEEvS1B_EENS_8epilogue10collective18CollectiveEpilogueINS1I_23Sm100TmaWarpSpecializedILi4ELi2ELi16ELb1ELb0EEEJNS5_IJSG_SF_SG_EEENS5_IJNST_ISG_SC_EENST_INS5_IJNSA_ILi16EEENSA_ILi2EEEEEES18_EEEEESI_SK_SI_SK_NS1I_6fusion15FusionCallbacksIS1M_NS1U_17LinearCombinationISI_fSI_fLNS_15FloatRoundStyleE2EEES1N_S1T_JEEENS4_5SM1004TMEM4LOAD26SM100_TMEM_LOAD_32dp32b16xENS4_13SM90_TMA_LOADENS12_INS13_ILi1ELi4ELi3EEES16_NST_INS5_IJSB_S1P_EEENS5_IJS1P_SC_EEEEEEENS4_39AutoVectorizingCopyWithAssumedAlignmentILi128EEENS4_14SM90_TMA_STOREES29_S2B_S2B_EEEvvEEEEvNT_6ParamsE) ;  /* 0xffffff6002dc7950 */ /* 0x000fea0003c3ffff */
.L_x_196:
[----:B------:R-:W-:-:S00]  /*9c90*/  BRA `(.L_x_196) ;  /* 0xfffffffc00fc7947 */ /* 0x000fc0000383ffff */
[----:B------:R-:W-:-:S00]  /*9ca0*/  NOP ;  /* 0x0000000000007918 */ /* 0x000fc00000000000 */
        /* <DEDUP_REMOVED lines=13> */
.L_x_197:


//--------------------- .nv.global.init           --------------------------
	.section	.nv.global.init,"aw",@progbits
.nv.global.init:
	.type		$str$27,@object
	.size		$str$27,($str$28 - $str$27)
$str$27:
        /*0000*/ 	.byte	0x28, 0x61, 0x64, 0x64, 0x72, 0x65, 0x73, 0x73, 0x20, 0x26, 0x20, 0x6d, 0x61, 0x73, 0x6b, 0x29
        /*0010*/ 	.byte	0x20, 0x3d, 0x3d, 0x20, 0x30, 0x00
	.type		$str$28,@object
	.size		$str$28,($str$26 - $str$28)
$str$28:
        /*0016*/ 	.byte	0x2f, 0x74, 0x6d, 0x70, 0x2f, 0x63, 0x75, 0x74, 0x6c, 0x61, 0x73, 0x73, 0x5f, 0x73, 0x77, 0x65
        /*0026*/ 	.byte	0x65, 0x70, 0x5f, 0x73, 0x72, 0x63, 0x2f, 0x69, 0x6e, 0x63, 0x6c, 0x75, 0x64, 0x65, 0x2f, 0x63
        /*0036*/ 	.byte	0x75, 0x74, 0x65, 0x2f, 0x70, 0x6f, 0x69, 0x6e, 0x74, 0x65, 0x72, 0x5f, 0x66, 0x6c, 0x61, 0x67
        /*0046*/ 	.byte	0x67, 0x65, 0x64, 0x2e, 0x68, 0x70, 0x70, 0x00
	.type		$str$26,@object
	.size		$str$26,($str$25 - $str$26)
$str$26:
        /*004e*/ 	.byte	0x2f, 0x74, 0x6d, 0x70, 0x2f, 0x63, 0x75, 0x74, 0x6c, 0x61, 0x73, 0x73, 0x5f, 0x73, 0x77, 0x65
        /*005e*/ 	.byte	0x65, 0x70, 0x5f, 0x73, 0x72, 0x63, 0x2f, 0x69, 0x6e, 0x63, 0x6c, 0x75, 0x64, 0x65, 0x2f, 0x63
        /*006e*/ 	.byte	0x75, 0x74, 0x65, 0x2f, 0x61, 0x74, 0x6f, 0x6d, 0x2f, 0x63, 0x6f, 0x70, 0x79, 0x5f, 0x74, 0x72
        /*007e*/ 	.byte	0x61, 0x69, 0x74, 0x73, 0x5f, 0x73, 0x6d, 0x31, 0x30, 0x30, 0x2e, 0x68, 0x70, 0x70, 0x00
	.type		$str$25,@object
	.size		$str$25,(__unnamed_1 - $str$25)
$str$25:
        /*008d*/ 	.byte	0x28, 0x28, 0x75, 0x69, 0x6e, 0x74, 0x33, 0x32, 0x5f, 0x74, 0x28, 0x74, 0x68, 0x72, 0x65, 0x61
        /*009d*/ 	.byte	0x64, 0x49, 0x64, 0x78, 0x2e, 0x78, 0x29, 0x20, 0x2f, 0x20, 0x33, 0x32, 0x29, 0x20, 0x25, 0x20
        /*00ad*/ 	.byte	0x34, 0x29, 0x20, 0x3d, 0x3d, 0x20, 0x28, 0x28, 0x28, 0x74, 0x6d, 0x65, 0x6d, 0x5f, 0x61, 0x64
        /*00bd*/ 	.byte	0x64, 0x72, 0x20, 0x3e, 0x3e, 0x20, 0x31, 0x36, 0x29, 0x20, 0x2f, 0x20, 0x33, 0x32, 0x29, 0x20
        /*00cd*/ 	.byte	0x25, 0x20, 0x34, 0x29, 0x00
	.type		__unnamed_1,@object
	.size		__unnamed_1,(__unnamed_2 - __unnamed_1)
__unnamed_1:
        /*00d2*/ 	.byte	0x61, 0x75, 0x74, 0x6f, 0x20, 0x63, 0x75, 0x74, 0x65, 0x3a, 0x3a, 0x61, 0x73, 0x5f, 0x70, 0x6f
        /* <DEDUP_REMOVED lines=24> */
        /*0262*/ 	.byte	0x34, 0x38, 0x3e, 0x3e, 0x3e, 0x3e, 0x5d, 0x00
	.type		__unnamed_2,@object
	.size		__unnamed_2,(.L_2 - __unnamed_2)
__unnamed_2:
        /* <DEDUP_REMOVED lines=40> */
        /*04ea*/ 	.byte	0x3a, 0x3a, 0x43, 0x3c, 0x30, 0x3e, 0x3e, 0x3e, 0x3e, 0x5d, 0x00
.L_2:


//--------------------- .nv.shared._ZN7cutlass13device_kernelINS_4gemm6kernel13GemmUniversalIN4cute5tupleIJiiiiEEENS1_10collective13CollectiveMmaINS1_35MainloopSm100TmaUmmaWarpSpecializedILi4ELi2ELi4ENS5_IJNS4_1CILi8EEENSA_ILi1EEESC_EEEEENS5_IJNSA_ILi128EEESF_NSA_ILi64EEEEEENS_6half_tENS5_IJSC_llEEESI_NS5_IJlSC_lEEENS4_8TiledMMAINS4_8MMA_AtomIJNS4_26SM100_MMA_F16BF16_2x1SM_SSISI_SI_fLi128ELi128ELNS4_4UMMA5MajorE1ELSP_0ELNSO_7ScaleInE0ELSQ_0EEEEEENS4_6LayoutINS5_IJSC_SC_SC_EEENS5_IJNSA_ILi0EEESV_SV_EEEEENS5_IJNS4_10UnderscoreESY_SY_EEEEENS4_18SM100_TMA_2SM_LOADENS4_14ComposedLayoutINS4_7SwizzleILi3ELi4ELi3EEENS4_18smem_ptr_flag_bitsILi16EEENST_INS5_IJSG_SB_EEENS5_IJSC_SG_EEEEEEEvNS4_8identityENS4_28SM100_TMA_2SM_LOAD_MULTICASTENS12_IS14_S16_NST_INS5_IJSB_SG_EEENS5_IJSG_SC_EEEEEEEvS1B_EENS_8epilogue10collective18CollectiveEpilogueINS1I_23Sm100TmaWarpSpecializedILi4ELi2ELi16ELb1ELb0EEEJNS5_IJSG_SF_SG_EEENS5_IJNST_ISG_SC_EENST_INS5_IJNSA_ILi16EEENSA_ILi2EEEEEES18_EEEEESI_SK_SI_SK_NS1I_6fusion15FusionCallbacksIS1M_NS1U_17LinearCombinationISI_fSI_fLNS_15FloatRoundStyleE2EEES1N_S1T_JEEENS4_5SM1004TMEM4LOAD26SM100_TMEM_LOAD_32dp32b16xENS4_13SM90_TMA_LOADENS12_INS13_ILi1ELi4ELi3EEES16_NST_INS5_IJSB_S1P_EEENS5_IJS1P_SC_EEEEEEENS4_39AutoVectorizingCopyWithAssumedAlignmentILi128EEENS4_14SM90_TMA_STOREES29_S2B_S2B_EEEvvEEEEvNT_6ParamsE --------------------------
	.section	.nv.shared._ZN7cutlass13device_kernelINS_4gemm6kernel13GemmUniversalIN4cute5tupleIJiiiiEEENS1_10collective13CollectiveMmaINS1_35MainloopSm100TmaUmmaWarpSpecializedILi4ELi2ELi4ENS5_IJNS4_1CILi8EEENSA_ILi1EEESC_EEEEENS5_IJNSA_ILi128EEESF_NSA_ILi64EEEEEENS_6half_tENS5_IJSC_llEEESI_NS5_IJlSC_lEEENS4_8TiledMMAINS4_8MMA_AtomIJNS4_26SM100_MMA_F16BF16_2x1SM_SSISI_SI_fLi128ELi128ELNS4_4UMMA5MajorE1ELSP_0ELNSO_7ScaleInE0ELSQ_0EEEEEENS4_6LayoutINS5_IJSC_SC_SC_EEENS5_IJNSA_ILi0EEESV_SV_EEEEENS5_IJNS4_10UnderscoreESY_SY_EEEEENS4_18SM100_TMA_2SM_LOADENS4_14ComposedLayoutINS4_7SwizzleILi3ELi4ELi3EEENS4_18smem_ptr_flag_bitsILi16EEENST_INS5_IJSG_SB_EEENS5_IJSC_SG_EEEEEEEvNS4_8identityENS4_28SM100_TMA_2SM_LOAD_MULTICASTENS12_IS14_S16_NST_INS5_IJSB_SG_EEENS5_IJSG_SC_EEEEEEEvS1B_EENS_8epilogue10collective18CollectiveEpilogueINS1I_23Sm100TmaWarpSpecializedILi4ELi2ELi16ELb1ELb0EEEJNS5_IJSG_SF_SG_EEENS5_IJNST_ISG_SC_EENST_INS5_IJNSA_ILi16EEENSA_ILi2EEEEEES18_EEEEESI_SK_SI_SK_NS1I_6fusion15FusionCallbacksIS1M_NS1U_17LinearCombinationISI_fSI_fLNS_15FloatRoundStyleE2EEES1N_S1T_JEEENS4_5SM1004TMEM4LOAD26SM100_TMEM_LOAD_32dp32b16xENS4_13SM90_TMA_LOADENS12_INS13_ILi1ELi4ELi3EEES16_NST_INS5_IJSB_S1P_EEENS5_IJS1P_SC_EEEEEEENS4_39AutoVectorizingCopyWithAssumedAlignmentILi128EEENS4_14SM90_TMA_STOREES29_S2B_S2B_EEEvvEEEEvNT_6ParamsE,"aw",@nobits
	.sectionflags	@""
	.align	16
	.zero		1024


//--------------------- .nv.shared.reserved.0     --------------------------
	.section	.nv.shared.reserved.0,"aw",@nobits
	.weak		__nv_reservedSMEM_offset_0_alias
	.size		__nv_reservedSMEM_offset_0_alias, 0, 64
	.other		__nv_reservedSMEM_offset_0_alias,@"STO_CUDA_RESERVED_SHARED STV_DEFAULT"
__nv_reservedSMEM_offset_0_alias:
	.zero		0
.nv.shared.reserved.0:
	.zero		64
	.weak		__nv_reservedSMEM_tcgen05_partition
	.type		__nv_reservedSMEM_tcgen05_partition,@object
	.size		__nv_reservedSMEM_tcgen05_partition,(.L_0 - __nv_reservedSMEM_tcgen05_partition)
__nv_reservedSMEM_tcgen05_partition:
	.zero		32
.L_0:


//--------------------- .nv.global                --------------------------
	.section	.nv.global,"aw",@nobits
.nv.global:
	.type		_ZN40_INTERNAL_cef5f273_4_k_cu_221da71c_422894cute1_E,@object
	.size		_ZN40_INTERNAL_cef5f273_4_k_cu_221da71c_422894cute1_E,(_ZN40_INTERNAL_cef5f273_4_k_cu_221da71c_422894cuda3std3__45__cpo6cbeginE - _ZN40_INTERNAL_cef5f273_4_k_cu_221da71c_422894cute1_E)
_ZN40_INTERNAL_cef5f273_4_k_cu_221da71c_422894cute1_E:
	.zero		1
	.type		_ZN40_INTERNAL_cef5f273_4_k_cu_221da71c_422894cuda3std3__45__cpo6cbeginE,@object
	.size		_ZN40_INTERNAL_cef5f273_4_k_cu_221da71c_422894cuda3std3__45__cpo6cbeginE,(_ZN40_INTERNAL_cef5f273_4_k_cu_221da71c_422894cuda3std3__48in_placeE - _ZN40_INTERNAL_cef5f273_4_k_cu_221da71c_422894cuda3std3__45__cpo6cbeginE)
_ZN40_INTERNAL_cef5f273_4_k_cu_221da71c_422894cuda3std3__45__cpo6cbeginE:
	.zero		1
	.type		_ZN40_INTERNAL_cef5f273_4_k_cu_221da71c_422894cuda3std3__48in_placeE,@object
	.size		_ZN40_INTERNAL_cef5f273_4_k_cu_221da71c_422894cuda3std3__48in_placeE,(_ZN40_INTERNAL_cef5f273_4_k_cu_221da71c_422894cuda3std6ranges3__45__cpo9iter_moveE - _ZN40_INTERNAL_cef5f273_4_k_cu_221da71c_422894cuda3std3__48in_placeE)
_ZN40_INTERNAL_cef5f273_4_k_cu_221da71c_422894cuda3std3__48in_placeE:
	.zero		1
	.type		_ZN40_INTERNAL_cef5f273_4_k_cu_221da71c_422894cuda3std6ranges3__45__cpo9iter_moveE,@object
	.size		_ZN40_INTERNAL_cef5f273_4_k_cu_221da71c_422894cuda3std6ranges3__45__cpo9iter_moveE,(_ZN40_INTERNAL_cef5f273_4_k_cu_221da71c_422894cuda3std3__45__cpo5beginE - _ZN40_INTERNAL_cef5f273_4_k_cu_221da71c_422894cuda3std6ranges3__45__cpo9iter_moveE)
_ZN40_INTERNAL_cef5f273_4_k_cu_221da71c_422894cuda3std6ranges3__45__cpo9iter_moveE:
	.zero		1
	.type		_ZN40_INTERNAL_cef5f273_4_k_cu_221da71c_422894cuda3std3__45__cpo5beginE,@object
	.size		_ZN40_INTERNAL_cef5f273_4_k_cu_221da71c_422894cuda3std3__45__cpo5beginE,(_ZN40_INTERNAL_cef5f273_4_k_cu_221da71c_422894cuda3std3__442_GLOBAL__N__cef5f273_4_k_cu_221da71c_422896ignoreE - _ZN40_INTERNAL_cef5f273_4_k_cu_221da71c_422894cuda3std3__45__cpo5beginE)
_ZN40_INTERNAL_cef5f273_4_k_cu_221da71c_422894cuda3std3__45__cpo5beginE:
	.zero		1
	.type		_ZN40_INTERNAL_cef5f273_4_k_cu_221da71c_422894cuda3std3__442_GLOBAL__N__cef5f273_4_k_cu_221da71c_422896ignoreE,@object
	.size		_ZN40_INTERNAL_cef5f273_4_k_cu_221da71c_422894cuda3std3__442_GLOBAL__N__cef5f273_4_k_cu_221da71c_422896ignoreE,(_ZN40_INTERNAL_cef5f273_4_k_cu_221da71c_422894cute7productE - _ZN40_INTERNAL_cef5f273_4_k_cu_221da71c_422894cuda3std3__442_GLOBAL__N__cef5f273_4_k_cu_221da71c_422896ignoreE)
_ZN40_INTERNAL_cef5f273_4_k_cu_221da71c_422894cuda3std3__442_GLOBAL__N__cef5f273_4_k_cu_221da71c_422896ignoreE:
	.zero		1
	.type		_ZN40_INTERNAL_cef5f273_4_k_cu_221da71c_422894cute7productE,@object
	.size		_ZN40_INTERNAL_cef5f273_4_k_cu_221da71c_422894cute7productE,(_ZN40_INTERNAL_cef5f273_4_k_cu_221da71c_422894cuda3std3__45__cpo3endE - _ZN40_INTERNAL_cef5f273_4_k_cu_221da71c_422894cute7productE)
_ZN40_INTERNAL_cef5f273_4_k_cu_221da71c_422894cute7productE:
	.zero		1
	.type		_ZN40_INTERNAL_cef5f273_4_k_cu_221da71c_422894cuda3std3__45__cpo3endE,@object
	.size		_ZN40_INTERNAL_cef5f273_4_k_cu_221da71c_422894cuda3std3__45__cpo3endE,(_ZN40_INTERNAL_cef5f273_4_k_cu_221da71c_422894cuda3std3__419piecewise_constructE - _ZN40_INTERNAL_cef5f273_4_k_cu_221da71c_422894cuda3std3__45__cpo3endE)
_ZN40_INTERNAL_cef5f273_4_k_cu_221da71c_422894cuda3std3__45__cpo3endE:
	.zero		1
	.type		_ZN40_INTERNAL_cef5f273_4_k_cu_221da71c_422894cuda3std3__419piecewise_constructE,@object
	.size		_ZN40_INTERNAL_cef5f273_4_k_cu_221da71c_422894cuda3std3__419piecewise_constructE,(_ZN40_INTERNAL_cef5f273_4_k_cu_221da71c_422894cuda3std3__45__cpo4cendE - _ZN40_INTERNAL_cef5f273_4_k_cu_221da71c_422894cuda3std3__419piecewise_constructE)
_ZN40_INTERNAL_cef5f273_4_k_cu_221da71c_422894cuda3std3__419piecewise_constructE:
	.zero		1
	.type		_ZN40_INTERNAL_cef5f273_4_k_cu_221da71c_422894cuda3std3__45__cpo4cendE,@object
	.size		_ZN40_INTERNAL_cef5f273_4_k_cu_221da71c_422894cuda3std3__45__cpo4cendE,(_ZN40_INTERNAL_cef5f273_4_k_cu_221da71c_422894cuda3std6ranges3__45__cpo4swapE - _ZN40_INTERNAL_cef5f273_4_k_cu_221da71c_422894cuda3std3__45__cpo4cendE)
_ZN40_INTERNAL_cef5f273_4_k_cu_221da71c_422894cuda3std3__45__cpo4cendE:
	.zero		1
	.type		_ZN40_INTERNAL_cef5f273_4_k_cu_221da71c_422894cuda3std6ranges3__45__cpo4swapE,@object
	.size		_ZN40_INTERNAL_cef5f273_4_k_cu_221da71c_422894cuda3std6ranges3__45__cpo4swapE,(.L_10 - _ZN40_INTERNAL_cef5f273_4_k_cu_221da71c_422894cuda3std6ranges3__45__cpo4swapE)
_ZN40_INTERNAL_cef5f273_4_k_cu_221da71c_422894cuda3std6ranges3__45__cpo4swapE:
	.zero		1
.L_10:


//--------------------- .nv.constant0._ZN7cutlass13device_kernelINS_4gemm6kernel13GemmUniversalIN4cute5tupleIJiiiiEEENS1_10collective13CollectiveMmaINS1_35MainloopSm100TmaUmmaWarpSpecializedILi4ELi2ELi4ENS5_IJNS4_1CILi8EEENSA_ILi1EEESC_EEEEENS5_IJNSA_ILi128EEESF_NSA_ILi64EEEEEENS_6half_tENS5_IJSC_llEEESI_NS5_IJlSC_lEEENS4_8TiledMMAINS4_8MMA_AtomIJNS4_26SM100_MMA_F16BF16_2x1SM_SSISI_SI_fLi128ELi128ELNS4_4UMMA5MajorE1ELSP_0ELNSO_7ScaleInE0ELSQ_0EEEEEENS4_6LayoutINS5_IJSC_SC_SC_EEENS5_IJNSA_ILi0EEESV_SV_EEEEENS5_IJNS4_10UnderscoreESY_SY_EEEEENS4_18SM100_TMA_2SM_LOADENS4_14ComposedLayoutINS4_7SwizzleILi3ELi4ELi3EEENS4_18smem_ptr_flag_bitsILi16EEENST_INS5_IJSG_SB_EEENS5_IJSC_SG_EEEEEEEvNS4_8identityENS4_28SM100_TMA_2SM_LOAD_MULTICASTENS12_IS14_S16_NST_INS5_IJSB_SG_EEENS5_IJSG_SC_EEEEEEEvS1B_EENS_8epilogue10collective18CollectiveEpilogueINS1I_23Sm100TmaWarpSpecializedILi4ELi2ELi16ELb1ELb0EEEJNS5_IJSG_SF_SG_EEENS5_IJNST_ISG_SC_EENST_INS5_IJNSA_ILi16EEENSA_ILi2EEEEEES18_EEEEESI_SK_SI_SK_NS1I_6fusion15FusionCallbacksIS1M_NS1U_17LinearCombinationISI_fSI_fLNS_15FloatRoundStyleE2EEES1N_S1T_JEEENS4_5SM1004TMEM4LOAD26SM100_TMEM_LOAD_32dp32b16xENS4_13SM90_TMA_LOADENS12_INS13_ILi1ELi4ELi3EEES16_NST_INS5_IJSB_S1P_EEENS5_IJS1P_SC_EEEEEEENS4_39AutoVectorizingCopyWithAssumedAlignmentILi128EEENS4_14SM90_TMA_STOREES29_S2B_S2B_EEEvvEEEEvNT_6ParamsE --------------------------
	.section	.nv.constant0._ZN7cutlass13device_kernelINS_4gemm6kernel13GemmUniversalIN4cute5tupleIJiiiiEEENS1_10collective13CollectiveMmaINS1_35MainloopSm100TmaUmmaWarpSpecializedILi4ELi2ELi4ENS5_IJNS4_1CILi8EEENSA_ILi1EEESC_EEEEENS5_IJNSA_ILi128EEESF_NSA_ILi64EEEEEENS_6half_tENS5_IJSC_llEEESI_NS5_IJlSC_lEEENS4_8TiledMMAINS4_8MMA_AtomIJNS4_26SM100_MMA_F16BF16_2x1SM_SSISI_SI_fLi128ELi128ELNS4_4UMMA5MajorE1ELSP_0ELNSO_7ScaleInE0ELSQ_0EEEEEENS4_6LayoutINS5_IJSC_SC_SC_EEENS5_IJNSA_ILi0EEESV_SV_EEEEENS5_IJNS4_10UnderscoreESY_SY_EEEEENS4_18SM100_TMA_2SM_LOADENS4_14ComposedLayoutINS4_7SwizzleILi3ELi4ELi3EEENS4_18smem_ptr_flag_bitsILi16EEENST_INS5_IJSG_SB_EEENS5_IJSC_SG_EEEEEEEvNS4_8identityENS4_28SM100_TMA_2SM_LOAD_MULTICASTENS12_IS14_S16_NST_INS5_IJSB_SG_EEENS5_IJSG_SC_EEEEEEEvS1B_EENS_8epilogue10collective18CollectiveEpilogueINS1I_23Sm100TmaWarpSpecializedILi4ELi2ELi16ELb1ELb0EEEJNS5_IJSG_SF_SG_EEENS5_IJNST_ISG_SC_EENST_INS5_IJNSA_ILi16EEENSA_ILi2EEEEEES18_EEEEESI_SK_SI_SK_NS1I_6fusion15FusionCallbacksIS1M_NS1U_17LinearCombinationISI_fSI_fLNS_15FloatRoundStyleE2EEES1N_S1T_JEEENS4_5SM1004TMEM4LOAD26SM100_TMEM_LOAD_32dp32b16xENS4_13SM90_TMA_LOADENS12_INS13_ILi1ELi4ELi3EEES16_NST_INS5_IJSB_S1P_EEENS5_IJS1P_SC_EEEEEEENS4_39AutoVectorizingCopyWithAssumedAlignmentILi128EEENS4_14SM90_TMA_STOREES29_S2B_S2B_EEEvvEEEEvNT_6ParamsE,"a",@progbits
	.sectionflags	@""
	.align	4
.nv.constant0._ZN7cutlass13device_kernelINS_4gemm6kernel13GemmUniversalIN4cute5tupleIJiiiiEEENS1_10collective13CollectiveMmaINS1_35MainloopSm100TmaUmmaWarpSpecializedILi4ELi2ELi4ENS5_IJNS4_1CILi8EEENSA_ILi1EEESC_EEEEENS5_IJNSA_ILi128EEESF_NSA_ILi64EEEEEENS_6half_tENS5_IJSC_llEEESI_NS5_IJlSC_lEEENS4_8TiledMMAINS4_8MMA_AtomIJNS4_26SM100_MMA_F16BF16_2x1SM_SSISI_SI_fLi128ELi128ELNS4_4UMMA5MajorE1ELSP_0ELNSO_7ScaleInE0ELSQ_0EEEEEENS4_6LayoutINS5_IJSC_SC_SC_EEENS5_IJNSA_ILi0EEESV_SV_EEEEENS5_IJNS4_10UnderscoreESY_SY_EEEEENS4_18SM100_TMA_2SM_LOADENS4_14ComposedLayoutINS4_7SwizzleILi3ELi4ELi3EEENS4_18smem_ptr_flag_bitsILi16EEENST_INS5_IJSG_SB_EEENS5_IJSC_SG_EEEEEEEvNS4_8identityENS4_28SM100_TMA_2SM_LOAD_MULTICASTENS12_IS14_S16_NST_INS5_IJSB_SG_EEENS5_IJSG_SC_EEEEEEEvS1B_EENS_8epilogue10collective18CollectiveEpilogueINS1I_23Sm100TmaWarpSpecializedILi4ELi2ELi16ELb1ELb0EEEJNS5_IJSG_SF_SG_EEENS5_IJNST_ISG_SC_EENST_INS5_IJNSA_ILi16EEENSA_ILi2EEEEEES18_EEEEESI_SK_SI_SK_NS1I_6fusion15FusionCallbacksIS1M_NS1U_17LinearCombinationISI_fSI_fLNS_15FloatRoundStyleE2EEES1N_S1T_JEEENS4_5SM1004TMEM4LOAD26SM100_TMEM_LOAD_32dp32b16xENS4_13SM90_TMA_LOADENS12_INS13_ILi1ELi4ELi3EEES16_NST_INS5_IJSB_S1P_EEENS5_IJS1P_SC_EEEEEEENS4_39AutoVectorizingCopyWithAssumedAlignmentILi128EEENS4_14SM90_TMA_STOREES29_S2B_S2B_EEEvvEEEEvNT_6ParamsE:
	.zero		2944


//--------------------- SYMBOLS --------------------------

	.type		.nv.reservedSmem.offset0,@object
	.size		.nv.reservedSmem.offset0,0x4
	.type		.nv.reservedSmem.cap,@object
	.size		.nv.reservedSmem.cap,0x4
	.type		__assertfail,@function
